def gluon_wgmma(
    a_ptr,
    b_ptr,
    c_ptr,
    M,
    N,
    K,
    stride_am,
    stride_bk,
    stride_cm,
    BLOCK_M: gl.constexpr,
    BLOCK_N: gl.constexpr,
    BLOCK_K: gl.constexpr,
    DTYPE: gl.constexpr,
    A_LAYOUT: gl.constexpr,
    B_LAYOUT: gl.constexpr,
    C_LAYOUT: gl.constexpr,
    B_SHAPE: gl.constexpr,
    TRANS_B: gl.constexpr,
    NUM_BUFFERS: gl.constexpr,
    NUM_WARPS: gl.constexpr,
):
    a_desc = tma.make_tensor_descriptor(
        a_ptr, [M, K], [stride_am, 1], [BLOCK_M, BLOCK_K], A_LAYOUT
    )
    b_desc = tma.make_tensor_descriptor(
        b_ptr,
        [N, K] if TRANS_B else [K, N],
        [stride_bk, 1],
        B_SHAPE,
        B_LAYOUT,
    )
    c_desc = tma.make_tensor_descriptor(
        c_ptr, [M, N], [stride_cm, 1], [BLOCK_M, BLOCK_N], C_LAYOUT
    )

    a_bufs = gl.allocate_shared_memory(
        DTYPE, [NUM_BUFFERS, BLOCK_M, BLOCK_K], A_LAYOUT
    )
    b_bufs = gl.allocate_shared_memory(DTYPE, [NUM_BUFFERS] + B_SHAPE, B_LAYOUT)

    pid_m = gl.program_id(0)
    pid_n = gl.program_id(1)
    off_m = pid_m * BLOCK_M
    off_n = pid_n * BLOCK_N

    mma_layout: gl.constexpr = pick_wgmma_layout(DTYPE, BLOCK_M, BLOCK_N, NUM_WARPS)
    acc = warpgroup_mma_init(
        gl.zeros((BLOCK_M, BLOCK_N), dtype=gl.float32, layout=mma_layout)
    )

    bars = gl.allocate_shared_memory(
        gl.int64, [NUM_BUFFERS, 1], mbarrier.MBarrierLayout()
    )
    for i in gl.static_range(NUM_BUFFERS):
        mbarrier.init(bars.index(i), count=1)
    idx = 0
    phase = 0

    for k in range(0, K, BLOCK_K):
        a = a_bufs.index(idx)
        b = b_bufs.index(idx)
        bar = bars.index(idx)
        mbarrier.expect(bar, a_desc.block_type.nbytes + b_desc.block_type.nbytes)
        tma.async_copy_global_to_shared(a_desc, [off_m, k], bar, a)
        tma.async_copy_global_to_shared(
            b_desc, [off_n, k] if TRANS_B else [k, off_n], bar, b
        )
        mbarrier.wait(bar, phase=phase)

        if TRANS_B:
            b = b.permute((1, 0))
        acc = warpgroup_mma_wait(num_outstanding=0, deps=(acc,))
        acc = warpgroup_mma(a, b, acc, is_async=True)

        idx += 1
        if idx == NUM_BUFFERS:
            idx = 0
            phase ^= 1

    acc = warpgroup_mma_wait(num_outstanding=0, deps=(acc,))
    for i in gl.static_range(NUM_BUFFERS):
        mbarrier.invalidate(bars.index(i))

    c_smem = gl.allocate_shared_memory(DTYPE, [BLOCK_M, BLOCK_N], C_LAYOUT)
    c_smem.store(acc.to(DTYPE))
    fence_async_shared()
    tma.async_copy_shared_to_global(c_desc, [off_m, off_n], c_smem)
    tma.store_wait(pendings=0)

# config = {"BLOCK_K": 64, "BLOCK_M": 256, "BLOCK_N": 128, "arch": "sm_90", "dtype": "bf16", "num_buffers": 2, "num_warps": 4, "trans_b": 1}
# arch = sm_90


// ===== COMPILED SASS (sm_90a) =====

	.target	sm_90a

	.elftype	@"ET_EXEC"


//--------------------- .note.nv.tkinfo           --------------------------
	.section	.note.nv.tkinfo,"",@"SHT_NOTE"
	.sectionflags	@"SHF_NOTE_NV_TKINFO"
	.tkinfo
        /*0018*/ 	.word	0x00000002
        /*0030*/ 	.string	""
        /*0030*/ 	.string	"ptxas"
        /*0030*/ 	.string	"Cuda compilation tools, release 13.0, V13.0.88"
        /*0030*/ 	.string	"Build cuda_13.0.r13.0/compiler.36424714_0"
        /*0030*/ 	.string	"-v  -suppress-debug-info  -lineinfo  -arch sm_90a "



//--------------------- .note.nv.cuinfo           --------------------------
	.section	.note.nv.cuinfo,"",@"SHT_NOTE"
	.sectionflags	@"SHF_NOTE_NV_CUINFO"
        /*0018*/ 	.short	0x0002
        /*001a*/ 	.short	0x005a
        /*001c*/ 	.short	0x0082
	.zero		2


//--------------------- .nv.info                  --------------------------
	.section	.nv.info,"",@"SHT_CUDA_INFO"
	.align	4


	//----- nvinfo : EIATTR_REGCOUNT
	.align		4
        /*0000*/ 	.byte	0x04, 0x2f
        /*0002*/ 	.short	(.L_1 - .L_0)
	.align		4
.L_0:
        /*0004*/ 	.word	index@(gluon_wgmma)
        /*0008*/ 	.word	0x000000ff


	//----- nvinfo : EIATTR_FRAME_SIZE
	.align		4
.L_1:
        /*000c*/ 	.byte	0x04, 0x11
        /*000e*/ 	.short	(.L_3 - .L_2)
	.align		4
.L_2:
        /*0010*/ 	.word	index@(gluon_wgmma)
        /*0014*/ 	.word	0x00000200


	//----- nvinfo : EIATTR_MIN_STACK_SIZE
	.align		4
.L_3:
        /*0018*/ 	.byte	0x04, 0x12
        /*001a*/ 	.short	(.L_5 - .L_4)
	.align		4
.L_4:
        /*001c*/ 	.word	index@(gluon_wgmma)
        /*0020*/ 	.word	0x00000200
.L_5:


//--------------------- .nv.compat                --------------------------
	.section	.nv.compat,"",@"SHT_CUDA_COMPAT_INFO"
	.align	4
        /*0000*/ 	.byte	0x02, 0x09, 0x01, 0x00, 0x02, 0x02, 0x04, 0x00, 0x02, 0x05, 0x05, 0x00, 0x03, 0x07, 0x01, 0x01
        /*0010*/ 	.byte	0x02, 0x03, 0x03, 0x00, 0x02, 0x06, 0x01, 0x00, 0x04, 0x0b, 0x08, 0x00, 0x00, 0x00, 0x00, 0x00
        /*0020*/ 	.byte	0x00, 0x00, 0x00, 0x00


//--------------------- .nv.info.gluon_wgmma      --------------------------
	.section	.nv.info.gluon_wgmma,"",@"SHT_CUDA_INFO"
	.sectionflags	@""
	.align	4


	//----- nvinfo : EIATTR_CUDA_API_VERSION
	.align		4
        /*0000*/ 	.byte	0x04, 0x37
        /*0002*/ 	.short	(.L_7 - .L_6)
.L_6:
        /*0004*/ 	.word	0x00000082


	//----- nvinfo : EIATTR_KPARAM_INFO
	.align		4
.L_7:
        /*0008*/ 	.byte	0x04, 0x17
        /*000a*/ 	.short	(.L_9 - .L_8)
.L_8:
        /*000c*/ 	.word	0x00000000
        /*0010*/ 	.short	0x000a
        /*0012*/ 	.short	0x0048
        /*0014*/ 	.byte	0x00, 0xf4, 0x21, 0x00


	//----- nvinfo : EIATTR_KPARAM_INFO
	.align		4
.L_9:
        /*0018*/ 	.byte	0x04, 0x17
        /*001a*/ 	.short	(.L_11 - .L_10)
.L_10:
        /*001c*/ 	.word	0x00000000
        /*0020*/ 	.short	0x0009
        /*0022*/ 	.short	0x0040
        /*0024*/ 	.byte	0x00, 0xf4, 0x21, 0x00


	//----- nvinfo : EIATTR_KPARAM_INFO
	.align		4
.L_11:
        /*0028*/ 	.byte	0x04, 0x17
        /*002a*/ 	.short	(.L_13 - .L_12)
.L_12:
        /*002c*/ 	.word	0x00000000
        /*0030*/ 	.short	0x0008
        /*0032*/ 	.short	0x0038
        /*0034*/ 	.byte	0x00, 0xf0, 0x21, 0x00


	//----- nvinfo : EIATTR_KPARAM_INFO
	.align		4
.L_13:
        /*0038*/ 	.byte	0x04, 0x17
        /*003a*/ 	.short	(.L_15 - .L_14)
.L_14:
        /*003c*/ 	.word	0x00000000
        /*0040*/ 	.short	0x0007
        /*0042*/ 	.short	0x0030
        /*0044*/ 	.byte	0x00, 0xf0, 0x21, 0x00


	//----- nvinfo : EIATTR_KPARAM_INFO
	.align		4
.L_15:
        /*0048*/ 	.byte	0x04, 0x17
        /*004a*/ 	.short	(.L_17 - .L_16)
.L_16:
        /*004c*/ 	.word	0x00000000
        /*0050*/ 	.short	0x0006
        /*0052*/ 	.short	0x0028
        /*0054*/ 	.byte	0x00, 0xf0, 0x21, 0x00


	//----- nvinfo : EIATTR_KPARAM_INFO
	.align		4
.L_17:
        /*0058*/ 	.byte	0x04, 0x17
        /*005a*/ 	.short	(.L_19 - .L_18)
.L_18:
        /*005c*/ 	.word	0x00000000
        /*0060*/ 	.short	0x0005
        /*0062*/ 	.short	0x0020
        /*0064*/ 	.byte	0x00, 0xf0, 0x11, 0x00


	//----- nvinfo : EIATTR_KPARAM_INFO
	.align		4
.L_19:
        /*0068*/ 	.byte	0x04, 0x17
        /*006a*/ 	.short	(.L_21 - .L_20)
.L_20:
        /*006c*/ 	.word	0x00000000
        /*0070*/ 	.short	0x0004
        /*0072*/ 	.short	0x001c
        /*0074*/ 	.byte	0x00, 0xf0, 0x11, 0x00


	//----- nvinfo : EIATTR_KPARAM_INFO
	.align		4
.L_21:
        /*0078*/ 	.byte	0x04, 0x17
        /*007a*/ 	.short	(.L_23 - .L_22)
.L_22:
        /*007c*/ 	.word	0x00000000
        /*0080*/ 	.short	0x0003
        /*0082*/ 	.short	0x0018
        /*0084*/ 	.byte	0x00, 0xf0, 0x11, 0x00


	//----- nvinfo : EIATTR_KPARAM_INFO
	.align		4
.L_23:
        /*0088*/ 	.byte	0x04, 0x17
        /*008a*/ 	.short	(.L_25 - .L_24)
.L_24:
        /*008c*/ 	.word	0x00000000
        /*0090*/ 	.short	0x0002
        /*0092*/ 	.short	0x0010
        /*0094*/ 	.byte	0x00, 0xf4, 0x21, 0x00


	//----- nvinfo : EIATTR_KPARAM_INFO
	.align		4
.L_25:
        /*0098*/ 	.byte	0x04, 0x17
        /*009a*/ 	.short	(.L_27 - .L_26)
.L_26:
        /*009c*/ 	.word	0x00000000
        /*00a0*/ 	.short	0x0001
        /*00a2*/ 	.short	0x0008
        /*00a4*/ 	.byte	0x00, 0xf4, 0x21, 0x00


	//----- nvinfo : EIATTR_KPARAM_INFO
	.align		4
.L_27:
        /*00a8*/ 	.byte	0x04, 0x17
        /*00aa*/ 	.short	(.L_29 - .L_28)
.L_28:
        /*00ac*/ 	.word	0x00000000
        /*00b0*/ 	.short	0x0000
        /*00b2*/ 	.short	0x0000
        /*00b4*/ 	.byte	0x00, 0xf4, 0x21, 0x00


	//----- nvinfo : EIATTR_SPARSE_MMA_MASK
	.align		4
.L_29:
        /*00b8*/ 	.byte	0x03, 0x50
        /*00ba*/ 	.short	0x0000


	//----- nvinfo : EIATTR_MAXREG_COUNT
	.align		4
        /*00bc*/ 	.byte	0x03, 0x1b
        /*00be*/ 	.short	0x00ff


	//----- nvinfo : EIATTR_NUM_BARRIERS
	.align		4
        /*00c0*/ 	.byte	0x02, 0x4c
        /*00c2*/ 	.byte	0x01
	.zero		1


	//----- nvinfo : EIATTR_ANNOTATIONS
	.align		4
        /*00c4*/ 	.byte	0x04, 0x55
        /*00c6*/ 	.short	(.L_31 - .L_30)


	//   ....[0]....
.L_30:
        /*00c8*/ 	.word	0x00000001
        /*00cc*/ 	.byte	0x70, 0x11, 0x00, 0x00, 0x01, 0x00, 0x00, 0x00, 0xb0, 0x11, 0x00, 0x00, 0x01, 0x00, 0x00, 0x00
        /* <DEDUP_REMOVED lines=162> */
        /*0afc*/ 	.byte	0xf0, 0x3c, 0x00, 0x00, 0x01, 0x00, 0x00, 0x00, 0x10, 0x3d, 0x00, 0x00


	//----- nvinfo : EIATTR_MERCURY_ISA_VERSION
	.align		4
.L_31:
        /*0b08*/ 	.byte	0x03, 0x5f
        /*0b0a*/ 	.short	0x0101


	//----- nvinfo : EIATTR_INT_WARP_WIDE_INSTR_OFFSETS
	.align		4
        /*0b0c*/ 	.byte	0x04, 0x31
        /*0b0e*/ 	.short	(.L_33 - .L_32)


	//   ....[0]....
.L_32:
        /*0b10*/ 	.word	0x00001c30


	//   ....[1]....
        /*0b14*/ 	.word	0x00001c50


	//   ....[2]....
        /*0b18*/ 	.word	0x00001d00


	//   ....[3]....
        /*0b1c*/ 	.word	0x000028a0


	//   ....[4]....
        /*0b20*/ 	.word	0x000028b0


	//   ....[5]....
        /*0b24*/ 	.word	0x00002920


	//   ....[6]....
        /*0b28*/ 	.word	0x00002930


	//   ....[7]....
        /*0b2c*/ 	.word	0x00003f20


	//   ....[8]....
        /*0b30*/ 	.word	0x00003f40


	//----- nvinfo : EIATTR_COOP_GROUP_MASK_REGIDS
	.align		4
.L_33:
        /*0b34*/ 	.byte	0x04, 0x29
        /*0b36*/ 	.short	(.L_35 - .L_34)


	//   ....[0]....
.L_34:
        /*0b38*/ 	.word	0xffffffff


	//   ....[1]....
        /*0b3c*/ 	.word	0xffffffff


	//   ....[2]....
        /*0b40*/ 	.word	0xffffffff


	//----- nvinfo : EIATTR_COOP_GROUP_INSTR_OFFSETS
	.align		4
.L_35:
        /*0b44*/ 	.byte	0x04, 0x28
        /*0b46*/ 	.short	(.L_37 - .L_36)


	//   ....[0]....
.L_36:
        /*0b48*/ 	.word	0x00000170


	//   ....[1]....
        /*0b4c*/ 	.word	0x00000710


	//   ....[2]....
        /*0b50*/ 	.word	0x00000d00


	//----- nvinfo : EIATTR_MBARRIER_INSTR_OFFSETS
	.align		4
.L_37:
        /*0b54*/ 	.byte	0x04, 0x39
        /*0b56*/ 	.short	(.L_39 - .L_38)


	//   ....[0]....
.L_38:
        /*0b58*/ 	.word	0x00001d90
        /*0b5c*/ 	.word	0x000000ff
        /*0b60*/ 	.word	0x00018000
        /*0b64*/ 	.short	0x0100
        /*0b66*/ 	.byte	0x2a
	.zero		1


	//   ....[1]....
        /*0b68*/ 	.word	0x00001db0
        /*0b6c*/ 	.word	0x000000ff
        /*0b70*/ 	.word	0x00018008
        /*0b74*/ 	.short	0x0100
        /*0b76*/ 	.byte	0x2a
	.zero		1


	//   ....[2]....
        /*0b78*/ 	.word	0x000029e0
        /*0b7c*/ 	.word	0x000000ff
        /*0b80*/ 	.word	0x00018000
        /*0b84*/ 	.short	0x010a
        /*0b86*/ 	.byte	0x18
	.zero		1


	//   ....[3]....
        /*0b88*/ 	.word	0x00003820
        /*0b8c*/ 	.word	0x000000ff
        /*0b90*/ 	.word	0x00018000
        /*0b94*/ 	.short	0x0108
        /*0b96*/ 	.byte	0x2a
	.zero		1


	//   ....[4]....
        /*0b98*/ 	.word	0x00003940
        /*0b9c*/ 	.word	0x000000ff
        /*0ba0*/ 	.word	0x00018008
        /*0ba4*/ 	.short	0x0108
        /*0ba6*/ 	.byte	0x2a
	.zero		1


	//   ....[5]....
        /*0ba8*/ 	.word	0x000048b0
        /*0bac*/ 	.word	0x000000ff
        /*0bb0*/ 	.word	0x00018000
        /*0bb4*/ 	.short	0x010a
        /*0bb6*/ 	.byte	0x18
	.zero		1


	//----- nvinfo : EIATTR_NUM_MBARRIERS
	.align		4
.L_39:
        /*0bb8*/ 	.byte	0x03, 0x38
        /*0bba*/ 	.short	0x0002


	//----- nvinfo : EIATTR_EXIT_INSTR_OFFSETS
	.align		4
        /*0bbc*/ 	.byte	0x04, 0x1c
        /*0bbe*/ 	.short	(.L_41 - .L_40)


	//   ....[0]....
.L_40:
        /*0bc0*/ 	.word	0x000048a0


	//----- nvinfo : EIATTR_REQNTID
	.align		4
.L_41:
        /*0bc4*/ 	.byte	0x04, 0x10
        /*0bc6*/ 	.short	(.L_43 - .L_42)
.L_42:
        /*0bc8*/ 	.word	0x00000080
        /*0bcc*/ 	.word	0x00000001
        /*0bd0*/ 	.word	0x00000001


	//----- nvinfo : EIATTR_CRS_STACK_SIZE
	.align		4
.L_43:
        /*0bd4*/ 	.byte	0x04, 0x1e
        /*0bd6*/ 	.short	(.L_45 - .L_44)
.L_44:
        /*0bd8*/ 	.word	0x00000000


	//----- nvinfo : EIATTR_CBANK_PARAM_SIZE
	.align		4
.L_45:
        /*0bdc*/ 	.byte	0x03, 0x19
        /*0bde*/ 	.short	0x0050


	//----- nvinfo : EIATTR_PARAM_CBANK
	.align		4
        /*0be0*/ 	.byte	0x04, 0x0a
        /*0be2*/ 	.short	(.L_47 - .L_46)
	.align		4
.L_46:
        /*0be4*/ 	.word	index@(.nv.constant0.gluon_wgmma)
        /*0be8*/ 	.short	0x0210
        /*0bea*/ 	.short	0x0050


	//----- nvinfo : EIATTR_SW_WAR
	.align		4
.L_47:
        /*0bec*/ 	.byte	0x04, 0x36
        /*0bee*/ 	.short	(.L_49 - .L_48)
.L_48:
        /*0bf0*/ 	.word	0x00000008
.L_49:


//--------------------- .nv.callgraph             --------------------------
	.section	.nv.callgraph,"",@"SHT_CUDA_CALLGRAPH"
	.align	4
	.sectionentsize	8
	.align		4
        /*0000*/ 	.word	0x00000000
	.align		4
        /*0004*/ 	.word	0xffffffff
	.align		4
        /*0008*/ 	.word	0x00000000
	.align		4
        /*000c*/ 	.word	0xfffffffe
	.align		4
        /*0010*/ 	.word	0x00000000
	.align		4
        /*0014*/ 	.word	0xfffffffd
	.align		4
        /*0018*/ 	.word	0x00000000
	.align		4
        /*001c*/ 	.word	0xfffffffc


//--------------------- .text.gluon_wgmma         --------------------------
	.section	.text.gluon_wgmma,"ax",@progbits
	.align	128
        .global         gluon_wgmma
        .type           gluon_wgmma,@function
        .size           gluon_wgmma,(.L_x_52 - gluon_wgmma)
        .other          gluon_wgmma,@"STO_CUDA_ENTRY STV_DEFAULT"
gluon_wgmma:
.text.gluon_wgmma:
[----:B------:R-:W1:Y:S01]  /*0000*/  LDC R1, c[0x0][0x28] ;  /* 0x00000a00ff017b82 */ /* 0x000e620000000800 */
[----:B------:R-:W2:Y:S07]  /*0010*/  S2R R3, SR_TID.X ;  /* 0x0000000000037919 */ /* 0x000eae0000002100 */
[----:B------:R-:W3:Y:S01]  /*0020*/  S2UR UR5, SR_CgaCtaId ;  /* 0x00000000000579c3 */ /* 0x000ee20000008800 */
[----:B------:R-:W-:Y:S01]  /*0030*/  UMOV UR42, 0x400 ;  /* 0x00000400002a7882 */ /* 0x000fe20000000000 */
[----:B------:R-:W-:Y:S01]  /*0040*/  ULDC UR7, c[0x0][0xc] ;  /* 0x0000030000077ab9 */ /* 0x000fe20000000800 */
[----:B------:R-:W-:Y:S01]  /*0050*/  ULDC UR8, c[0x0][0x10] ;  /* 0x0000040000087ab9 */ /* 0x000fe20000000800 */
[----:B------:R-:W-:Y:S01]  /*0060*/  ULDC.64 UR12, c[0x0][0x250] ;  /* 0x00009400000c7ab9 */ /* 0x000fe20000000a00 */
[----:B------:R-:W-:Y:S01]  /*0070*/  UMOV UR41, URZ ;  /* 0x0000003f00297c82 */ /* 0x000fe20008000000 */
[----:B------:R-:W-:Y:S01]  /*0080*/  BSSY B0, `(.L_x_0) ;  /* 0x000001e000007945 */ /* 0x000fe20003800000 */
[----:B-1----:R-:W-:Y:S01]  /*0090*/  VIADD R1, R1, 0xfffffe00 ;  /* 0xfffffe0001017836 */ /* 0x002fe20000000000 */
[----:B------:R-:W1:Y:S08]  /*00a0*/  LDC R6, c[0x0][0x228] ;  /* 0x00008a00ff067b82 */ /* 0x000e700000000800 */
[----:B------:R-:W4:Y:S08]  /*00b0*/  LDC R13, c[0x0][0x230] ;  /* 0x00008c00ff0d7b82 */ /* 0x000f300000000800 */
[----:B------:R-:W-:Y:S01]  /*00c0*/  S2UR UR4, SR_CTAID.Y ;  /* 0x00000000000479c3 */ /* 0x000fe20000002600 */
[----:B---3--:R-:W-:Y:S01]  /*00d0*/  ULEA UR42, UR5, UR42, 0x18 ;  /* 0x0000002a052a7291 */ /* 0x008fe2000f8ec03f */
[----:B--2---:R-:W-:-:S06]  /*00e0*/  LOP3.LUT R2, R3, 0x7f, RZ, 0xc0, !PT ;  /* 0x0000007f03027812 */ /* 0x004fcc00078ec0ff */
[----:B------:R-:W2:Y:S01]  /*00f0*/  S2UR UR6, SR_CTAID.Z ;  /* 0x00000000000679c3 */ /* 0x000ea20000002700 */
[----:B-1----:R-:W-:Y:S01]  /*0100*/  VIADD R6, R6, 0xffffffff ;  /* 0xffffffff06067836 */ /* 0x002fe20000000000 */
[C---:B------:R-:W-:Y:S02]  /*0110*/  ISETP.GE.U32.AND P0, PT, R2.reuse, 0x20, PT ;  /* 0x000000200200780c */ /* 0x040fe40003f06070 */
[C---:B------:R-:W-:Y:S02]  /*0120*/  ISETP.NE.U32.AND P2, PT, R2.reuse, RZ, PT ;  /* 0x000000ff0200720c */ /* 0x040fe40003f45070 */
[----:B------:R-:W-:Y:S02]  /*0130*/  LEA R12, R2, UR42, 0x2 ;  /* 0x0000002a020c7c11 */ /* 0x000fe4000f8e10ff */
[----:B------:R-:W1:Y:S01]  /*0140*/  S2UR UR5, SR_CTAID.X ;  /* 0x00000000000579c3 */ /* 0x000e620000002500 */
[----:B----4-:R-:W-:-:S06]  /*0150*/  VIADD R9, R13, 0xffffffff ;  /* 0xffffffff0d097836 */ /* 0x010fcc0000000000 */
[----:B------:R3:W-:Y:S01]  /*0160*/  @!P0 STS [R12], RZ ;  /* 0x000000ff0c008388 */ /* 0x0007e20000000800 */
[----:B------:R-:W-:-:S03]  /*0170*/  NOP ;  /* 0x0000000000007918 */ /* 0x000fc60000000000 */
[----:B------:R3:W-:Y:S01]  /*0180*/  @!P2 STS [UR42+0x24], R6 ;  /* 0x00002406ff00a988 */ /* 0x0007e2000800082a */
[----:B--2---:R-:W-:-:S03]  /*0190*/  UIMAD UR6, UR6, UR8, UR4 ;  /* 0x00000008060672a4 */ /* 0x004fc6000f8e0204 */
[----:B------:R3:W-:Y:S01]  /*01a0*/  @!P2 STS [UR42+0x20], R9 ;  /* 0x00002009ff00a988 */ /* 0x0007e2000800082a */
[----:B-1----:R-:W-:-:S04]  /*01b0*/  UIMAD UR6, UR6, UR7, UR5 ;  /* 0x00000007060672a4 */ /* 0x002fc8000f8e0205 */
[----:B------:R-:W-:-:S04]  /*01c0*/  UIMAD UR10, UR6, 0x180, URZ ;  /* 0x00000180060a78a4 */ /* 0x000fc8000f8e023f */
[----:B------:R-:W-:-:S04]  /*01d0*/  UIADD3 UR6, UP0, UR10, UR12, URZ ;  /* 0x0000000c0a067290 */ /* 0x000fc8000ff1e03f */
[----:B------:R-:W-:Y:S01]  /*01e0*/  ULEA.HI.X.SX32 UR7, UR10, UR13, 0x1, UP0 ;  /* 0x0000000d0a077291 */ /* 0x000fe200080f0e3f */
[----:B---3--:R-:W-:Y:S11]  /*01f0*/  @P2 BRA `(.L_x_1) ;  /* 0x0000000000182947 */ /* 0x008ff60003800000 */
[----:B------:R-:W1:Y:S01]  /*0200*/  LDS R0, [UR42+0x8] ;  /* 0x0000082aff007984 */ /* 0x000e620008000800 */
[----:B------:R-:W2:Y:S01]  /*0210*/  LDC.64 R10, c[0x0][0x210] ;  /* 0x00008400ff0a7b82 */ /* 0x000ea20000000a00 */
[----:B------:R-:W-:Y:S02]  /*0220*/  IMAD.MOV.U32 R5, RZ, RZ, 0x70 ;  /* 0x00000070ff057424 */ /* 0x000fe400078e00ff */
[----:B--2---:R2:W-:Y:S03]  /*0230*/  STS.64 [UR42], R10 ;  /* 0x0000000aff007988 */ /* 0x0045e60008000a2a */
[----:B-1----:R-:W-:-:S05]  /*0240*/  LOP3.LUT R0, R0, 0x10, R5, 0xd8, !PT ;  /* 0x0000001000007812 */ /* 0x002fca00078ed805 */
[----:B------:R2:W-:Y:S02]  /*0250*/  STS [UR42+0x8], R0 ;  /* 0x00000800ff007988 */ /* 0x0005e4000800082a */
.L_x_1:
[----:B------:R-:W-:Y:S05]  /*0260*/  BSYNC B0 ;  /* 0x0000000000007941 */ /* 0x000fea0003800000 */
.L_x_0:
[----:B------:R-:W-:Y:S04]  /*0270*/  BSSY B0, `(.L_x_2) ;  /* 0x000000a000007945 */ /* 0x000fe80003800000 */
[----:B------:R-:W-:Y:S05]  /*0280*/  @P2 BRA `(.L_x_3) ;  /* 0x0000000000202947 */ /* 0x000fea0003800000 */
[----:B--2---:R-:W1:Y:S01]  /*0290*/  LDS R0, [UR42+0x34] ;  /* 0x0000342aff007984 */ /* 0x004e620008000800 */
[----:B------:R-:W-:Y:S02]  /*02a0*/  IMAD.MOV.U32 R5, RZ, RZ, 0x3f000000 ;  /* 0x3f000000ff057424 */ /* 0x000fe400078e00ff */
[----:B------:R-:W-:Y:S01]  /*02b0*/  @!P2 IMAD.MOV.U32 R4, RZ, RZ, 0xff ;  /* 0x000000ffff04a424 */ /* 0x000fe200078e00ff */
[----:B------:R-:W2:Y:S02]  /*02c0*/  @!P2 LDS R7, [UR42+0x38] ;  /* 0x0000382aff07a984 */ /* 0x000ea40008000800 */
[----:B-1----:R-:W-:Y:S02]  /*02d0*/  LOP3.LUT R0, R0, 0xff000000, R5, 0xb8, !PT ;  /* 0xff00000000007812 */ /* 0x002fe400078eb805 */
[----:B--2---:R-:W-:-:S03]  /*02e0*/  @!P2 LOP3.LUT R4, R7, 0xff, R4, 0xb8, !PT ;  /* 0x000000ff0704a812 */ /* 0x004fc600078eb804 */
[----:B------:R1:W-:Y:S04]  /*02f0*/  STS [UR42+0x34], R0 ;  /* 0x00003400ff007988 */ /* 0x0003e8000800082a */
[----:B------:R1:W-:Y:S02]  /*0300*/  @!P2 STS [UR42+0x38], R4 ;  /* 0x00003804ff00a988 */ /* 0x0003e4000800082a */
.L_x_3:
[----:B------:R-:W-:Y:S05]  /*0310*/  BSYNC B0 ;  /* 0x0000000000007941 */ /* 0x000fea0003800000 */
.L_x_2:
[----:B------:R-:W-:Y:S04]  /*0320*/  BSSY B0, `(.L_x_4) ;  /* 0x000000e000007945 */ /* 0x000fe80003800000 */
[----:B------:R-:W-:Y:S05]  /*0330*/  @P2 BRA `(.L_x_5) ;  /* 0x0000000000302947 */ /* 0x000fea0003800000 */
[----:B-1----:R-:W1:Y:S01]  /*0340*/  LDS R4, [UR42+0x34] ;  /* 0x0000342aff047984 */ /* 0x002e620008000800 */
[----:B--2---:R-:W2:Y:S03]  /*0350*/  LDC.64 R10, c[0x0][0x238] ;  /* 0x00008e00ff0a7b82 */ /* 0x004ea60000000a00 */
[----:B------:R-:W3:Y:S01]  /*0360*/  LDS R0, [UR42+0x1c] ;  /* 0x00001c2aff007984 */ /* 0x000ee20008000800 */
[C---:B--2---:R-:W-:Y:S01]  /*0370*/  SHF.L.U64.HI R8, R10.reuse, 0x1, R11 ;  /* 0x000000010a087819 */ /* 0x044fe2000001020b */
[----:B------:R-:W-:-:S03]  /*0380*/  IMAD.SHL.U32 R5, R10, 0x2, RZ ;  /* 0x000000020a057824 */ /* 0x000fc600078e00ff */
[--C-:B------:R-:W-:Y:S02]  /*0390*/  SHF.R.U32.HI R7, RZ, 0x4, R8.reuse ;  /* 0x00000004ff077819 */ /* 0x100fe40000011608 */
[----:B------:R-:W-:-:S05]  /*03a0*/  SHF.R.U64 R5, R5, 0x4, R8 ;  /* 0x0000000405057819 */ /* 0x000fca0000001208 */
[----:B------:R4:W-:Y:S01]  /*03b0*/  STS [UR42+0xc], R5 ;  /* 0x00000c05ff007988 */ /* 0x0009e2000800082a */
[----:B-1----:R-:W-:Y:S02]  /*03c0*/  LOP3.LUT R4, R4, 0x7, RZ, 0xb8, !PT ;  /* 0x0000000704047812 */ /* 0x002fe400078eb8ff */
[----:B---3--:R-:W-:-:S03]  /*03d0*/  LOP3.LUT R0, R0, 0xf, R7, 0xb8, !PT ;  /* 0x0000000f00007812 */ /* 0x008fc600078eb807 */
[----:B------:R4:W-:Y:S04]  /*03e0*/  STS [UR42+0x34], R4 ;  /* 0x00003404ff007988 */ /* 0x0009e8000800082a */
[----:B------:R4:W-:Y:S02]  /*03f0*/  STS [UR42+0x1c], R0 ;  /* 0x00001c00ff007988 */ /* 0x0009e4000800082a */
.L_x_5:
[----:B------:R-:W-:Y:S05]  /*0400*/  BSYNC B0 ;  /* 0x0000000000007941 */ /* 0x000fea0003800000 */
.L_x_4:
[----:B------:R-:W-:Y:S04]  /*0410*/  BSSY B1, `(.L_x_6) ;  /* 0x000001a000017945 */ /* 0x000fe80003800000 */
[----:B------:R-:W-:Y:S04]  /*0420*/  BSSY B0, `(.L_x_7) ;  /* 0x0000015000007945 */ /* 0x000fe80003800000 */
[----:B------:R-:W-:Y:S05]  /*0430*/  @P2 BRA `(.L_x_8) ;  /* 0x0000000000202947 */ /* 0x000fea0003800000 */
[----:B-12-4-:R-:W1:Y:S02]  /*0440*/  LDS R0, [UR42+0x34] ;  /* 0x0000342aff007984 */ /* 0x016e640008000800 */
[----:B-1----:R-:W-:-:S05]  /*0450*/  LOP3.LUT R0, R0, 0x38, RZ, 0xb8, !PT ;  /* 0x0000003800007812 */ /* 0x002fca00078eb8ff */
[----:B------:R1:W-:Y:S01]  /*0460*/  STS [UR42+0x34], R0 ;  /* 0x00003400ff007988 */ /* 0x0003e2000800082a */
[----:B------:R-:W-:Y:S05]  /*0470*/  @P2 BRA `(.L_x_9) ;  /* 0x0000000000202947 */ /* 0x000fea0003800000 */
[----:B-1----:R-:W1:Y:S01]  /*0480*/  LDS R0, [UR42+0x8] ;  /* 0x0000082aff007984 */ /* 0x002e620008000800 */
[----:B------:R-:W-:-:S05]  /*0490*/  IMAD.MOV.U32 R5, RZ, RZ, 0x780 ;  /* 0x00000780ff057424 */ /* 0x000fca00078e00ff */
[----:B-1----:R-:W-:-:S05]  /*04a0*/  LOP3.LUT R0, R0, 0x500, R5, 0xd8, !PT ;  /* 0x0000050000007812 */ /* 0x002fca00078ed805 */
[----:B------:R3:W-:Y:S02]  /*04b0*/  STS [UR42+0x8], R0 ;  /* 0x00000800ff007988 */ /* 0x0007e4000800082a */
.L_x_8:
[----:B------:R-:W-:Y:S05]  /*04c0*/  @P2 BRA `(.L_x_10) ;  /* 0x0000000000282947 */ /* 0x000fea0003800000 */
[----:B-1234-:R-:W1:Y:S02]  /*04d0*/  LDS R0, [UR42+0x8] ;  /* 0x0000082aff007984 */ /* 0x01ee640008000800 */
[----:B-1----:R-:W-:-:S05]  /*04e0*/  LOP3.LUT R0, R0, 0x1800, RZ, 0xb8, !PT ;  /* 0x0000180000007812 */ /* 0x002fca00078eb8ff */
[----:B------:R2:W-:Y:S02]  /*04f0*/  STS [UR42+0x8], R0 ;  /* 0x00000800ff007988 */ /* 0x0005e4000800082a */
.L_x_9:
[----:B------:R-:W-:Y:S05]  /*0500*/  @P2 BREAK B0 ;  /* 0x0000000000002942 */ /* 0x000fea0003800000 */
[----:B------:R-:W-:Y:S05]  /*0510*/  @P2 BRA `(.L_x_11) ;  /* 0x0000000000242947 */ /* 0x000fea0003800000 */
[----:B------:R-:W3:Y:S01]  /*0520*/  LDS R5, [UR42+0x8] ;  /* 0x0000082aff057984 */ /* 0x000ee20008000800 */
[----:B-12---:R-:W-:-:S05]  /*0530*/  IMAD.MOV.U32 R0, RZ, RZ, 0x6000 ;  /* 0x00006000ff007424 */ /* 0x006fca00078e00ff */
[----:B---3--:R-:W-:-:S04]  /*0540*/  LOP3.LUT R0, R5, 0x6000, R0, 0xd8, !PT ;  /* 0x0000600005007812 */ /* 0x008fc800078ed800 */
[----:B------:R-:W-:-:S05]  /*0550*/  LOP3.LUT R0, R0, 0x400000, RZ, 0xb8, !PT ;  /* 0x0040000000007812 */ /* 0x000fca00078eb8ff */
[----:B------:R1:W-:Y:S02]  /*0560*/  STS [UR42+0x8], R0 ;  /* 0x00000800ff007988 */ /* 0x0003e4000800082a */
.L_x_10:
[----:B------:R-:W-:Y:S05]  /*0570*/  BSYNC B0 ;  /* 0x0000000000007941 */ /* 0x000fea0003800000 */
.L_x_7:
[----:B-1234-:R-:W1:Y:S02]  /*0580*/  @!P2 LDS R0, [UR42+0x8] ;  /* 0x0000082aff00a984 */ /* 0x01ee640008000800 */
[----:B-1----:R-:W-:-:S05]  /*0590*/  @!P2 LOP3.LUT R0, R0, 0x8000, RZ, 0xb8, !PT ;  /* 0x000080000000a812 */ /* 0x002fca00078eb8ff */
[----:B------:R3:W-:Y:S02]  /*05a0*/  @!P2 STS [UR42+0x8], R0 ;  /* 0x00000800ff00a988 */ /* 0x0007e4000800082a */
.L_x_11:
[----:B------:R-:W-:Y:S05]  /*05b0*/  BSYNC B1 ;  /* 0x0000000000017941 */ /* 0x000fea0003800000 */
.L_x_6:
[----:B------:R-:W-:Y:S05]  /*05c0*/  WARPSYNC.ALL ;  /* 0x0000000000007948 */ /* 0x000fea0003800000 */
[----:B------:R-:W-:Y:S05]  /*05d0*/  @P0 BRA `(.L_x_12) ;  /* 0x0000000000280947 */ /* 0x000fea0003800000 */
[----:B-123--:R-:W1:Y:S01]  /*05e0*/  S2R R0, SR_LANEID ;  /* 0x0000000000007919 */ /* 0x00ee620000000000 */
[----:B------:R-:W-:Y:S05]  /*05f0*/  WARPSYNC.ALL ;  /* 0x0000000000007948 */ /* 0x000fea0003800000 */
[----:B-1----:R-:W-:-:S05]  /*0600*/  IMAD.SHL.U32 R0, R0, 0x4, RZ ;  /* 0x0000000400007824 */ /* 0x002fca00078e00ff */
[----:B------:R-:W1:Y:S01]  /*0610*/  LDS R7, [R0+UR42] ;  /* 0x0000002a00077984 */ /* 0x000e620008000800 */
[----:B------:R-:W-:-:S05]  /*0620*/  IADD3 R4, P1, R0, UR6, RZ ;  /* 0x0000000600047c10 */ /* 0x000fca000ff3e0ff */
[----:B------:R-:W-:-:S05]  /*0630*/  IMAD.X R5, RZ, RZ, UR7, P1 ;  /* 0x00000007ff057e24 */ /* 0x000fca00088e06ff */
[----:B-1----:R4:W5:Y:S01]  /*0640*/  ATOMG.E.EXCH.STRONG.GPU PT, RZ, [R4], R7 ;  /* 0x0000000704ff73a8 */ /* 0x00296200041ee100 */
[----:B------:R-:W-:-:S04]  /*0650*/  DEPBAR {5,4,3,2,1,0} ;  /* 0x0000003f0000791a */ /* 0x000fc80000000000 */
[----:B------:R4:W-:Y:S01]  /*0660*/  UTMACCTL.IV [UR6] ;  /* 0x00000000060079b9 */ /* 0x0009e20008000000 */
[----:B------:R-:W-:Y:S01]  /*0670*/  NOP ;  /* 0x0000000000007918 */ /* 0x000fe20000000000 */
.L_x_12:
[----:B------:R-:W-:Y:S05]  /*0680*/  @P0 BRA `(.L_x_13) ;  /* 0x00000000000c0947 */ /* 0x000fea0003800000 */
[----:B------:R0:W-:Y:S01]  /*0690*/  UTMACMDFLUSH ;  /* 0x00000000000079b7 */ /* 0x0001e20000000000 */
[----:B------:R-:W-:Y:S05]  /*06a0*/  @P0 BRA `(.L_x_13) ;  /* 0x0000000000040947 */ /* 0x000fea0003800000 */
[----:B------:R-:W-:-:S04]  /*06b0*/  DEPBAR.LE SB0, 0x0 ;  /* 0x000080000000791a */ /* 0x000fc80000000000 */
.L_x_13:
[----:B------:R-:W-:Y:S05]  /*06c0*/  WARPSYNC.ALL ;  /* 0x0000000000007948 */ /* 0x000fea0003800000 */
[----:B-----5:R-:W-:Y:S06]  /*06d0*/  BAR.SYNC.DEFER_BLOCKING 0x0 ;  /* 0x0000000000007b1d */ /* 0x020fec0000010000 */
[----:B------:R-:W-:Y:S02]  /*06e0*/  BSSY B1, `(.L_x_14) ;  /* 0x000000b000017945 */ /* 0x000fe40003800000 */
[----:B------:R-:W-:Y:S06]  /*06f0*/  BAR.SYNC.DEFER_BLOCKING 0x0 ;  /* 0x0000000000007b1d */ /* 0x000fec0000010000 */
[----:B------:R1:W-:Y:S01]  /*0700*/  @!P0 STS [R12], RZ ;  /* 0x000000ff0c008388 */ /* 0x0003e20000000800 */
[----:B------:R-:W-:Y:S01]  /*0710*/  NOP ;  /* 0x0000000000007918 */ /* 0x000fe20000000000 */
[----:B------:R-:W-:Y:S05]  /*0720*/  @P2 BRA `(.L_x_15) ;  /* 0x0000000000182947 */ /* 0x000fea0003800000 */
[----:B-123--:R-:W1:Y:S01]  /*0730*/  LDS R0, [UR42+0x8] ;  /* 0x0000082aff007984 */ /* 0x00ee620008000800 */
[----:B------:R-:W2:Y:S01]  /*0740*/  LDC.64 R10, c[0x0][0x218] ;  /* 0x00008600ff0a7b82 */ /* 0x000ea20000000a00 */
[----:B----4-:R-:W-:Y:S02]  /*0750*/  IMAD.MOV.U32 R5, RZ, RZ, 0x70 ;  /* 0x00000070ff057424 */ /* 0x010fe400078e00ff */
[----:B--2---:R2:W-:Y:S03]  /*0760*/  STS.64 [UR42], R10 ;  /* 0x0000000aff007988 */ /* 0x0045e60008000a2a */
[----:B-1----:R-:W-:-:S05]  /*0770*/  LOP3.LUT R0, R0, 0x10, R5, 0xd8, !PT ;  /* 0x0000001000007812 */ /* 0x002fca00078ed805 */
[----:B------:R2:W-:Y:S02]  /*0780*/  STS [UR42+0x8], R0 ;  /* 0x00000800ff007988 */ /* 0x0005e4000800082a */
.L_x_15:
[----:B----4-:R-:W-:Y:S05]  /*0790*/  BSYNC B1 ;  /* 0x0000000000017941 */ /* 0x010fea0003800000 */
.L_x_14:
[----:B------:R-:W-:Y:S04]  /*07a0*/  BSSY B2, `(.L_x_16) ;  /* 0x000000f000027945 */ /* 0x000fe80003800000 */
[----:B------:R-:W-:Y:S04]  /*07b0*/  BSSY B1, `(.L_x_17) ;  /* 0x000000c000017945 */ /* 0x000fe80003800000 */
[----:B------:R-:W-:Y:S05]  /*07c0*/  @P2 BRA `(.L_x_18) ;  /* 0x0000000000282947 */ /* 0x000fea0003800000 */
[----:B-123--:R-:W1:Y:S01]  /*07d0*/  LDS R0, [UR42+0x34] ;  /* 0x0000342aff007984 */ /* 0x00ee620008000800 */
[----:B------:R-:W-:Y:S01]  /*07e0*/  IMAD.MOV.U32 R5, RZ, RZ, 0x3f000000 ;  /* 0x3f000000ff057424 */ /* 0x000fe200078e00ff */
[----:B------:R-:W-:Y:S05]  /*07f0*/  @P2 BREAK B1 ;  /* 0x0000000000012942 */ /* 0x000fea0003800000 */
[----:B-1----:R-:W-:-:S05]  /*0800*/  LOP3.LUT R0, R0, 0xff000000, R5, 0xb8, !PT ;  /* 0xff00000000007812 */ /* 0x002fca00078eb805 */
[----:B------:R1:W-:Y:S01]  /*0810*/  STS [UR42+0x34], R0 ;  /* 0x00003400ff007988 */ /* 0x0003e2000800082a */
[----:B------:R-:W-:Y:S05]  /*0820*/  @P2 BRA `(.L_x_19) ;  /* 0x0000000000182947 */ /* 0x000fea0003800000 */
[----:B------:R-:W2:Y:S01]  /*0830*/  LDS R5, [UR42+0x38] ;  /* 0x0000382aff057984 */ /* 0x000ea20008000800 */
[----:B-1----:R-:W-:-:S05]  /*0840*/  IMAD.MOV.U32 R0, RZ, RZ, 0x7f ;  /* 0x0000007fff007424 */ /* 0x002fca00078e00ff */
[----:B--2---:R-:W-:-:S05]  /*0850*/  LOP3.LUT R0, R5, 0xff, R0, 0xb8, !PT ;  /* 0x000000ff05007812 */ /* 0x004fca00078eb800 */
[----:B------:R4:W-:Y:S02]  /*0860*/  STS [UR42+0x38], R0 ;  /* 0x00003800ff007988 */ /* 0x0009e4000800082a */
.L_x_18:
[----:B------:R-:W-:Y:S05]  /*0870*/  BSYNC B1 ;  /* 0x0000000000017941 */ /* 0x000fea0003800000 */
.L_x_17:
[----:B------:R1:W-:Y:S02]  /*0880*/  @!P2 STS [UR42+0x20], R9 ;  /* 0x00002009ff00a988 */ /* 0x0003e4000800082a */
.L_x_19:
[----:B------:R-:W-:Y:S05]  /*0890*/  BSYNC B2 ;  /* 0x0000000000027941 */ /* 0x000fea0003800000 */
.L_x_16:
[----:B------:R-:W-:Y:S05]  /*08a0*/  WARPSYNC.ALL ;  /* 0x0000000000007948 */ /* 0x000fea0003800000 */
[----:B-1234-:R-:W1:Y:S01]  /*08b0*/  LDC R0, c[0x0][0x22c] ;  /* 0x00008b00ff007b82 */ /* 0x01ee620000000800 */
[----:B------:R-:W-:Y:S01]  /*08c0*/  BSSY B2, `(.L_x_20) ;  /* 0x0000010000027945 */ /* 0x000fe20003800000 */
[----:B-1----:R-:W-:-:S05]  /*08d0*/  VIADD R0, R0, 0xffffffff ;  /* 0xffffffff00007836 */ /* 0x002fca0000000000 */
[----:B------:R1:W-:Y:S01]  /*08e0*/  @!P2 STS [UR42+0x24], R0 ;  /* 0x00002400ff00a988 */ /* 0x0003e2000800082a */
[----:B------:R-:W-:Y:S05]  /*08f0*/  @P2 BRA `(.L_x_21) ;  /* 0x0000000000302947 */ /* 0x000fea0003800000 */
[----:B------:R-:W2:Y:S01]  /*0900*/  LDS R5, [UR42+0x34] ;  /* 0x0000342aff057984 */ /* 0x000ea20008000800 */
[----:B------:R-:W3:Y:S03]  /*0910*/  LDC.64 R10, c[0x0][0x240] ;  /* 0x00009000ff0a7b82 */ /* 0x000ee60000000a00 */
[----:B------:R-:W4:Y:S01]  /*0920*/  LDS R4, [UR42+0x1c] ;  /* 0x00001c2aff047984 */ /* 0x000f220008000800 */
[C---:B---3--:R-:W-:Y:S01]  /*0930*/  SHF.L.U64.HI R8, R10.reuse, 0x1, R11 ;  /* 0x000000010a087819 */ /* 0x048fe2000001020b */
[----:B------:R-:W-:-:S03]  /*0940*/  IMAD.SHL.U32 R7, R10, 0x2, RZ ;  /* 0x000000020a077824 */ /* 0x000fc600078e00ff */
[--C-:B------:R-:W-:Y:S02]  /*0950*/  SHF.R.U32.HI R9, RZ, 0x4, R8.reuse ;  /* 0x00000004ff097819 */ /* 0x100fe40000011608 */
[----:B------:R-:W-:-:S05]  /*0960*/  SHF.R.U64 R7, R7, 0x4, R8 ;  /* 0x0000000407077819 */ /* 0x000fca0000001208 */
[----:B------:R3:W-:Y:S01]  /*0970*/  STS [UR42+0xc], R7 ;  /* 0x00000c07ff007988 */ /* 0x0007e2000800082a */
[----:B--2---:R-:W-:Y:S02]  /*0980*/  LOP3.LUT R5, R5, 0x7, RZ, 0xb8, !PT ;  /* 0x0000000705057812 */ /* 0x004fe400078eb8ff */
[----:B----4-:R-:W-:-:S03]  /*0990*/  LOP3.LUT R4, R4, 0xf, R9, 0xb8, !PT ;  /* 0x0000000f04047812 */ /* 0x010fc600078eb809 */
[----:B------:R3:W-:Y:S04]  /*09a0*/  STS [UR42+0x34], R5 ;  /* 0x00003405ff007988 */ /* 0x0007e8000800082a */
[----:B------:R3:W-:Y:S02]  /*09b0*/  STS [UR42+0x1c], R4 ;  /* 0x00001c04ff007988 */ /* 0x0007e4000800082a */
.L_x_21:
[----:B------:R-:W-:Y:S05]  /*09c0*/  BSYNC B2 ;  /* 0x0000000000027941 */ /* 0x000fea0003800000 */
.L_x_20:
[----:B------:R-:W-:Y:S04]  /*09d0*/  BSSY B3, `(.L_x_22) ;  /* 0x000001a000037945 */ /* 0x000fe80003800000 */
[----:B------:R-:W-:Y:S04]  /*09e0*/  BSSY B2, `(.L_x_23) ;  /* 0x0000015000027945 */ /* 0x000fe80003800000 */
[----:B------:R-:W-:Y:S05]  /*09f0*/  @P2 BRA `(.L_x_24) ;  /* 0x0000000000202947 */ /* 0x000fea0003800000 */
[----:B---3--:R-:W2:Y:S02]  /*0a00*/  LDS R4, [UR42+0x34] ;  /* 0x0000342aff047984 */ /* 0x008ea40008000800 */
[----:B--2---:R-:W-:-:S05]  /*0a10*/  LOP3.LUT R4, R4, 0x38, RZ, 0xb8, !PT ;  /* 0x0000003804047812 */ /* 0x004fca00078eb8ff */
[----:B------:R2:W-:Y:S01]  /*0a20*/  STS [UR42+0x34], R4 ;  /* 0x00003404ff007988 */ /* 0x0005e2000800082a */
[----:B------:R-:W-:Y:S05]  /*0a30*/  @P2 BRA `(.L_x_25) ;  /* 0x0000000000202947 */ /* 0x000fea0003800000 */
[----:B--2---:R-:W2:Y:S01]  /*0a40*/  LDS R4, [UR42+0x8] ;  /* 0x0000082aff047984 */ /* 0x004ea20008000800 */
[----:B------:R-:W-:-:S05]  /*0a50*/  IMAD.MOV.U32 R5, RZ, RZ, 0x780 ;  /* 0x00000780ff057424 */ /* 0x000fca00078e00ff */
[----:B--2---:R-:W-:-:S05]  /*0a60*/  LOP3.LUT R4, R4, 0x500, R5, 0xd8, !PT ;  /* 0x0000050004047812 */ /* 0x004fca00078ed805 */
[----:B------:R2:W-:Y:S02]  /*0a70*/  STS [UR42+0x8], R4 ;  /* 0x00000804ff007988 */ /* 0x0005e4000800082a */
.L_x_24:
[----:B------:R-:W-:Y:S05]  /*0a80*/  @P2 BRA `(.L_x_26) ;  /* 0x0000000000282947 */ /* 0x000fea0003800000 */
[----:B--23--:R-:W2:Y:S02]  /*0a90*/  LDS R4, [UR42+0x8] ;  /* 0x0000082aff047984 */ /* 0x00cea40008000800 */
[----:B--2---:R-:W-:-:S05]  /*0aa0*/  LOP3.LUT R4, R4, 0x1800, RZ, 0xb8, !PT ;  /* 0x0000180004047812 */ /* 0x004fca00078eb8ff */
[----:B------:R3:W-:Y:S02]  /*0ab0*/  STS [UR42+0x8], R4 ;  /* 0x00000804ff007988 */ /* 0x0007e4000800082a */
.L_x_25:
[----:B------:R-:W-:Y:S05]  /*0ac0*/  @P2 BREAK B2 ;  /* 0x0000000000022942 */ /* 0x000fea0003800000 */
[----:B------:R-:W-:Y:S05]  /*0ad0*/  @P2 BRA `(.L_x_27) ;  /* 0x0000000000242947 */ /* 0x000fea0003800000 */
[----:B--23--:R-:W2:Y:S01]  /*0ae0*/  LDS R4, [UR42+0x8] ;  /* 0x0000082aff047984 */ /* 0x00cea20008000800 */
[----:B------:R-:W-:-:S05]  /*0af0*/  IMAD.MOV.U32 R5, RZ, RZ, 0x6000 ;  /* 0x00006000ff057424 */ /* 0x000fca00078e00ff */
[----:B--2---:R-:W-:-:S04]  /*0b00*/  LOP3.LUT R4, R4, 0x6000, R5, 0xd8, !PT ;  /* 0x0000600004047812 */ /* 0x004fc800078ed805 */
[----:B------:R-:W-:-:S05]  /*0b10*/  LOP3.LUT R4, R4, 0x400000, RZ, 0xb8, !PT ;  /* 0x0040000004047812 */ /* 0x000fca00078eb8ff */
[----:B------:R4:W-:Y:S02]  /*0b20*/  STS [UR42+0x8], R4 ;  /* 0x00000804ff007988 */ /* 0x0009e4000800082a */
.L_x_26:
[----:B------:R-:W-:Y:S05]  /*0b30*/  BSYNC B2 ;  /* 0x0000000000027941 */ /* 0x000fea0003800000 */
.L_x_23:
[----:B--234-:R-:W2:Y:S02]  /*0b40*/  @!P2 LDS R4, [UR42+0x8] ;  /* 0x0000082aff04a984 */ /* 0x01cea40008000800 */
[----:B--2---:R-:W-:-:S05]  /*0b50*/  @!P2 LOP3.LUT R4, R4, 0x8000, RZ, 0xb8, !PT ;  /* 0x000080000404a812 */ /* 0x004fca00078eb8ff */
[----:B------:R4:W-:Y:S02]  /*0b60*/  @!P2 STS [UR42+0x8], R4 ;  /* 0x00000804ff00a988 */ /* 0x0009e4000800082a */
.L_x_27:
[----:B------:R-:W-:Y:S05]  /*0b70*/  BSYNC B3 ;  /* 0x0000000000037941 */ /* 0x000fea0003800000 */
.L_x_22:
[----:B------:R-:W-:Y:S05]  /*0b80*/  WARPSYNC.ALL ;  /* 0x0000000000007948 */ /* 0x000fea0003800000 */
[----:B------:R-:W-:-:S04]  /*0b90*/  UIADD3 UR9, UR10, 0x80, URZ ;  /* 0x000000800a097890 */ /* 0x000fc8000fffe03f */
[----:B------:R-:W-:-:S04]  /*0ba0*/  UIADD3 UR8, UP0, UR9, UR12, URZ ;  /* 0x0000000c09087290 */ /* 0x000fc8000ff1e03f */
[----:B------:R-:W-:Y:S01]  /*0bb0*/  ULEA.HI.X.SX32 UR9, UR9, UR13, 0x1, UP0 ;  /* 0x0000000d09097291 */ /* 0x000fe200080f0e3f */
[----:B------:R-:W-:Y:S11]  /*0bc0*/  @P0 BRA `(.L_x_28) ;  /* 0x0000000000280947 */ /* 0x000ff60003800000 */
[----:B--234-:R-:W2:Y:S01]  /*0bd0*/  S2R R4, SR_LANEID ;  /* 0x0000000000047919 */ /* 0x01cea20000000000 */
[----:B------:R-:W-:Y:S05]  /*0be0*/  WARPSYNC.ALL ;  /* 0x0000000000007948 */ /* 0x000fea0003800000 */
[----:B--2---:R-:W-:-:S05]  /*0bf0*/  IMAD.SHL.U32 R8, R4, 0x4, RZ ;  /* 0x0000000404087824 */ /* 0x004fca00078e00ff */
[----:B------:R-:W2:Y:S01]  /*0c00*/  LDS R7, [R8+UR42] ;  /* 0x0000002a08077984 */ /* 0x000ea20008000800 */
[----:B------:R-:W-:-:S05]  /*0c10*/  IADD3 R4, P1, R8, UR8, RZ ;  /* 0x0000000808047c10 */ /* 0x000fca000ff3e0ff */
[----:B------:R-:W-:-:S05]  /*0c20*/  IMAD.X R5, RZ, RZ, UR9, P1 ;  /* 0x00000009ff057e24 */ /* 0x000fca00088e06ff */
[----:B--2---:R2:W5:Y:S01]  /*0c30*/  ATOMG.E.EXCH.STRONG.GPU PT, RZ, [R4], R7 ;  /* 0x0000000704ff73a8 */ /* 0x00456200041ee100 */
[----:B------:R-:W-:-:S04]  /*0c40*/  DEPBAR {5,4,3,2,1,0} ;  /* 0x0000003f0000791a */ /* 0x000fc80000000000 */
[----:B------:R2:W-:Y:S01]  /*0c50*/  UTMACCTL.IV [UR8] ;  /* 0x00000000080079b9 */ /* 0x0005e20008000000 */
[----:B------:R-:W-:Y:S01]  /*0c60*/  NOP ;  /* 0x0000000000007918 */ /* 0x000fe20000000000 */
.L_x_28:
[----:B------:R-:W-:Y:S05]  /*0c70*/  @P0 BRA `(.L_x_29) ;  /* 0x00000000000c0947 */ /* 0x000fea0003800000 */
[----:B------:R0:W-:Y:S01]  /*0c80*/  UTMACMDFLUSH ;  /* 0x00000000000079b7 */ /* 0x0001e20000000000 */
[----:B------:R-:W-:Y:S05]  /*0c90*/  @P0 BRA `(.L_x_29) ;  /* 0x0000000000040947 */ /* 0x000fea0003800000 */
[----:B------:R-:W-:-:S04]  /*0ca0*/  DEPBAR.LE SB0, 0x0 ;  /* 0x000080000000791a */ /* 0x000fc80000000000 */
.L_x_29:
[----:B------:R-:W-:Y:S05]  /*0cb0*/  WARPSYNC.ALL ;  /* 0x0000000000007948 */ /* 0x000fea0003800000 */
[----:B-----5:R-:W-:Y:S06]  /*0cc0*/  BAR.SYNC.DEFER_BLOCKING 0x0 ;  /* 0x0000000000007b1d */ /* 0x020fec0000010000 */
[----:B------:R-:W-:Y:S02]  /*0cd0*/  BSSY B3, `(.L_x_30) ;  /* 0x000000b000037945 */ /* 0x000fe40003800000 */
[----:B------:R-:W-:Y:S06]  /*0ce0*/  BAR.SYNC.DEFER_BLOCKING 0x0 ;  /* 0x0000000000007b1d */ /* 0x000fec0000010000 */
[----:B------:R1:W-:Y:S01]  /*0cf0*/  @!P0 STS [R12], RZ ;  /* 0x000000ff0c008388 */ /* 0x0003e20000000800 */
[----:B------:R-:W-:Y:S01]  /*0d00*/  NOP ;  /* 0x0000000000007918 */ /* 0x000fe20000000000 */
[----:B------:R-:W-:Y:S05]  /*0d10*/  @P2 BRA `(.L_x_31) ;  /* 0x0000000000182947 */ /* 0x000fea0003800000 */
[----:B--234-:R-:W2:Y:S01]  /*0d20*/  LDS R4, [UR42+0x8] ;  /* 0x0000082aff047984 */ /* 0x01cea20008000800 */
[----:B------:R-:W3:Y:S01]  /*0d30*/  LDC.64 R8, c[0x0][0x220] ;  /* 0x00008800ff087b82 */ /* 0x000ee20000000a00 */
[----:B------:R-:W-:Y:S02]  /*0d40*/  IMAD.MOV.U32 R5, RZ, RZ, 0x70 ;  /* 0x00000070ff057424 */ /* 0x000fe400078e00ff */
[----:B---3--:R3:W-:Y:S03]  /*0d50*/  STS.64 [UR42], R8 ;  /* 0x00000008ff007988 */ /* 0x0087e60008000a2a */
[----:B--2---:R-:W-:-:S05]  /*0d60*/  LOP3.LUT R4, R4, 0x10, R5, 0xd8, !PT ;  /* 0x0000001004047812 */ /* 0x004fca00078ed805 */
[----:B------:R3:W-:Y:S02]  /*0d70*/  STS [UR42+0x8], R4 ;  /* 0x00000804ff007988 */ /* 0x0007e4000800082a */
.L_x_31:
[----:B--2---:R-:W-:Y:S05]  /*0d80*/  BSYNC B3 ;  /* 0x0000000000037941 */ /* 0x004fea0003800000 */
.L_x_30:
[----:B------:R-:W-:Y:S04]  /*0d90*/  BSSY B4, `(.L_x_32) ;  /* 0x0000011000047945 */ /* 0x000fe80003800000 */
[----:B------:R-:W-:Y:S04]  /*0da0*/  BSSY B3, `(.L_x_33) ;  /* 0x000000e000037945 */ /* 0x000fe80003800000 */
[----:B------:R-:W-:Y:S05]  /*0db0*/  @P2 BRA `(.L_x_34) ;  /* 0x0000000000242947 */ /* 0x000fea0003800000 */
[----:B---34-:R-:W2:Y:S01]  /*0dc0*/  LDS R4, [UR42+0x34] ;  /* 0x0000342aff047984 */ /* 0x018ea20008000800 */
[----:B------:R-:W-:-:S05]  /*0dd0*/  IMAD.MOV.U32 R5, RZ, RZ, 0x3f000000 ;  /* 0x3f000000ff057424 */ /* 0x000fca00078e00ff */
[----:B--2---:R-:W-:-:S05]  /*0de0*/  LOP3.LUT R4, R4, 0xff000000, R5, 0xb8, !PT ;  /* 0xff00000004047812 */ /* 0x004fca00078eb805 */
[----:B------:R2:W-:Y:S01]  /*0df0*/  STS [UR42+0x34], R4 ;  /* 0x00003404ff007988 */ /* 0x0005e2000800082a */
[----:B------:R-:W-:Y:S05]  /*0e00*/  @P2 BRA `(.L_x_35) ;  /* 0x00000000001c2947 */ /* 0x000fea0003800000 */
[----:B--2---:R-:W2:Y:S01]  /*0e10*/  LDS R4, [UR42+0x38] ;  /* 0x0000382aff047984 */ /* 0x004ea20008000800 */
[----:B------:R-:W-:-:S05]  /*0e20*/  IMAD.MOV.U32 R5, RZ, RZ, 0xff ;  /* 0x000000ffff057424 */ /* 0x000fca00078e00ff */
[----:B--2---:R-:W-:-:S05]  /*0e30*/  LOP3.LUT R4, R4, 0xff, R5, 0xb8, !PT ;  /* 0x000000ff04047812 */ /* 0x004fca00078eb805 */
[----:B------:R2:W-:Y:S02]  /*0e40*/  STS [UR42+0x38], R4 ;  /* 0x00003804ff007988 */ /* 0x0005e4000800082a */
.L_x_34:
[----:B------:R-:W-:Y:S05]  /*0e50*/  @P2 BREAK B3 ;  /* 0x0000000000032942 */ /* 0x000fea0003800000 */
[----:B------:R-:W-:Y:S05]  /*0e60*/  @P2 BRA `(.L_x_36) ;  /* 0x00000000000c2947 */ /* 0x000fea0003800000 */
[----:B------:R1:W-:Y:S02]  /*0e70*/  STS [UR42+0x20], R0 ;  /* 0x00002000ff007988 */ /* 0x0003e4000800082a */
.L_x_35:
[----:B------:R-:W-:Y:S05]  /*0e80*/  BSYNC B3 ;  /* 0x0000000000037941 */ /* 0x000fea0003800000 */
.L_x_33:
[----:B------:R1:W-:Y:S02]  /*0e90*/  @!P2 STS [UR42+0x24], R6 ;  /* 0x00002406ff00a988 */ /* 0x0003e4000800082a */
.L_x_36:
[----:B------:R-:W-:Y:S05]  /*0ea0*/  BSYNC B4 ;  /* 0x0000000000047941 */ /* 0x000fea0003800000 */
.L_x_32:
[----:B------:R-:W-:Y:S05]  /*0eb0*/  WARPSYNC.ALL ;  /* 0x0000000000007948 */ /* 0x000fea0003800000 */
[----:B------:R-:W-:Y:S04]  /*0ec0*/  BSSY B4, `(.L_x_37) ;  /* 0x000000e000047945 */ /* 0x000fe80003800000 */
[----:B------:R-:W-:Y:S05]  /*0ed0*/  @P2 BRA `(.L_x_38) ;  /* 0x0000000000302947 */ /* 0x000fea0003800000 */
[----:B--234-:R-:W2:Y:S01]  /*0ee0*/  LDS R4, [UR42+0x34] ;  /* 0x0000342aff047984 */ /* 0x01cea20008000800 */
[----:B------:R-:W3:Y:S03]  /*0ef0*/  LDC.64 R8, c[0x0][0x248] ;  /* 0x00009200ff087b82 */ /* 0x000ee60000000a00 */
[----:B-1----:R-:W1:Y:S01]  /*0f00*/  LDS R0, [UR42+0x1c] ;  /* 0x00001c2aff007984 */ /* 0x002e620008000800 */
[C---:B---3--:R-:W-:Y:S01]  /*0f10*/  SHF.L.U64.HI R6, R8.reuse, 0x1, R9 ;  /* 0x0000000108067819 */ /* 0x048fe20000010209 */
[----:B------:R-:W-:-:S03]  /*0f20*/  IMAD.SHL.U32 R5, R8, 0x2, RZ ;  /* 0x0000000208057824 */ /* 0x000fc600078e00ff */
[--C-:B------:R-:W-:Y:S02]  /*0f30*/  SHF.R.U32.HI R7, RZ, 0x4, R6.reuse ;  /* 0x00000004ff077819 */ /* 0x100fe40000011606 */
[----:B------:R-:W-:-:S05]  /*0f40*/  SHF.R.U64 R5, R5, 0x4, R6 ;  /* 0x0000000405057819 */ /* 0x000fca0000001206 */
[----:B------:R3:W-:Y:S01]  /*0f50*/  STS [UR42+0xc], R5 ;  /* 0x00000c05ff007988 */ /* 0x0007e2000800082a */
[----:B--2---:R-:W-:Y:S02]  /*0f60*/  LOP3.LUT R4, R4, 0x7, RZ, 0xb8, !PT ;  /* 0x0000000704047812 */ /* 0x004fe400078eb8ff */
[----:B-1----:R-:W-:-:S03]  /*0f70*/  LOP3.LUT R0, R0, 0xf, R7, 0xb8, !PT ;  /* 0x0000000f00007812 */ /* 0x002fc600078eb807 */
[----:B------:R3:W-:Y:S04]  /*0f80*/  STS [UR42+0x34], R4 ;  /* 0x00003404ff007988 */ /* 0x0007e8000800082a */
[----:B------:R3:W-:Y:S02]  /*0f90*/  STS [UR42+0x1c], R0 ;  /* 0x00001c00ff007988 */ /* 0x0007e4000800082a */
.L_x_38:
[----:B------:R-:W-:Y:S05]  /*0fa0*/  BSYNC B4 ;  /* 0x0000000000047941 */ /* 0x000fea0003800000 */
.L_x_37:
[----:B------:R-:W-:Y:S04]  /*0fb0*/  BSSY B4, `(.L_x_39) ;  /* 0x000001a000047945 */ /* 0x000fe80003800000 */
[----:B------:R-:W-:Y:S04]  /*0fc0*/  BSSY B5, `(.L_x_40) ;  /* 0x0000015000057945 */ /* 0x000fe80003800000 */
[----:B------:R-:W-:Y:S05]  /*0fd0*/  @P2 BRA `(.L_x_41) ;  /* 0x0000000000202947 */ /* 0x000fea0003800000 */
[----:B-1-3--:R-:W1:Y:S02]  /*0fe0*/  LDS R0, [UR42+0x34] ;  /* 0x0000342aff007984 */ /* 0x00ae640008000800 */
[----:B-1----:R-:W-:-:S05]  /*0ff0*/  LOP3.LUT R0, R0, 0x38, RZ, 0xb8, !PT ;  /* 0x0000003800007812 */ /* 0x002fca00078eb8ff */
[----:B------:R1:W-:Y:S01]  /*1000*/  STS [UR42+0x34], R0 ;  /* 0x00003400ff007988 */ /* 0x0003e2000800082a */
[----:B------:R-:W-:Y:S05]  /*1010*/  @P2 BRA `(.L_x_42) ;  /* 0x0000000000202947 */ /* 0x000fea0003800000 */
[----:B-1----:R-:W1:Y:S01]  /*1020*/  LDS R0, [UR42+0x8] ;  /* 0x0000082aff007984 */ /* 0x002e620008000800 */
[----:B------:R-:W-:-:S05]  /*1030*/  IMAD.MOV.U32 R5, RZ, RZ, 0x780 ;  /* 0x00000780ff057424 */ /* 0x000fca00078e00ff */
[----:B-1----:R-:W-:-:S05]  /*1040*/  LOP3.LUT R0, R0, 0x500, R5, 0xd8, !PT ;  /* 0x0000050000007812 */ /* 0x002fca00078ed805 */
[----:B------:R1:W-:Y:S02]  /*1050*/  STS [UR42+0x8], R0 ;  /* 0x00000800ff007988 */ /* 0x0003e4000800082a */
.L_x_41:
[----:B------:R-:W-:Y:S05]  /*1060*/  @P2 BRA `(.L_x_43) ;  /* 0x0000000000282947 */ /* 0x000fea0003800000 */
[----:B-1-3--:R-:W1:Y:S02]  /*1070*/  LDS R0, [UR42+0x8] ;  /* 0x0000082aff007984 */ /* 0x00ae640008000800 */
[----:B-1----:R-:W-:-:S05]  /*1080*/  LOP3.LUT R0, R0, 0x1800, RZ, 0xb8, !PT ;  /* 0x0000180000007812 */ /* 0x002fca00078eb8ff */
[----:B------:R3:W-:Y:S02]  /*1090*/  STS [UR42+0x8], R0 ;  /* 0x00000800ff007988 */ /* 0x0007e4000800082a */
.L_x_42:
[----:B------:R-:W-:Y:S05]  /*10a0*/  @P2 BREAK B5 ;  /* 0x0000000000052942 */ /* 0x000fea0003800000 */
[----:B------:R-:W-:Y:S05]  /*10b0*/  @P2 BRA `(.L_x_44) ;  /* 0x0000000000242947 */ /* 0x000fea0003800000 */
[----:B-1-3--:R-:W1:Y:S01]  /*10c0*/  LDS R0, [UR42+0x8] ;  /* 0x0000082aff007984 */ /* 0x00ae620008000800 */
[----:B------:R-:W-:-:S05]  /*10d0*/  IMAD.MOV.U32 R5, RZ, RZ, 0x6000 ;  /* 0x00006000ff057424 */ /* 0x000fca00078e00ff */
[----:B-1----:R-:W-:-:S04]  /*10e0*/  LOP3.LUT R0, R0, 0x6000, R5, 0xd8, !PT ;  /* 0x0000600000007812 */ /* 0x002fc800078ed805 */
[----:B------:R-:W-:-:S05]  /*10f0*/  LOP3.LUT R0, R0, 0x400000, RZ, 0xb8, !PT ;  /* 0x0040000000007812 */ /* 0x000fca00078eb8ff */
[----:B------:R1:W-:Y:S02]  /*1100*/  STS [UR42+0x8], R0 ;  /* 0x00000800ff007988 */ /* 0x0003e4000800082a */
.L_x_43:
[----:B------:R-:W-:Y:S05]  /*1110*/  BSYNC B5 ;  /* 0x0000000000057941 */ /* 0x000fea0003800000 */
.L_x_40:
[----:B-1-3--:R-:W1:Y:S02]  /*1120*/  @!P2 LDS R0, [UR42+0x8] ;  /* 0x0000082aff00a984 */ /* 0x00ae640008000800 */
[----:B-1----:R-:W-:-:S05]  /*1130*/  @!P2 LOP3.LUT R0, R0, 0x8000, RZ, 0xb8, !PT ;  /* 0x000080000000a812 */ /* 0x002fca00078eb8ff */
[----:B------:R1:W-:Y:S02]  /*1140*/  @!P2 STS [UR42+0x8], R0 ;  /* 0x00000800ff00a988 */ /* 0x0003e4000800082a */
.L_x_44:
[----:B------:R-:W-:Y:S05]  /*1150*/  BSYNC B4 ;  /* 0x0000000000047941 */ /* 0x000fea0003800000 */
.L_x_39:
[----:B------:R-:W-:Y:S05]  /*1160*/  WARPSYNC.ALL ;  /* 0x0000000000007948 */ /* 0x000fea0003800000 */
[----:B------:R1:W-:Y:S01]  /*1170*/  STL [R1], RZ ;  /* 0x000000ff01007387 */ /* 0x0003e20000100800 */
[----:B------:R-:W-:Y:S01]  /*1180*/  UIADD3 UR11, UR10, 0x100, URZ ;  /* 0x000001000a0b7890 */ /* 0x000fe2000fffe03f */
[----:B------:R-:W-:Y:S02]  /*1190*/  ISETP.GE.AND P1, PT, R13, 0x1, PT ;  /* 0x000000010d00780c */ /* 0x000fe40003f26270 */
[----:B------:R-:W-:Y:S01]  /*11a0*/  CS2R R152, SRZ ;  /* 0x0000000000987805 */ /* 0x000fe2000001ff00 */
[----:B------:R1:W-:Y:S01]  /*11b0*/  STL [R1+0x4], RZ ;  /* 0x000004ff01007387 */ /* 0x0003e20000100800 */
[----:B------:R-:W-:Y:S01]  /*11c0*/  UIADD3 UR10, UP0, UR11, UR12, URZ ;  /* 0x0000000c0b0a7290 */ /* 0x000fe2000ff1e03f */
[----:B------:R-:W-:-:S02]  /*11d0*/  CS2R R154, SRZ ;  /* 0x00000000009a7805 */ /* 0x000fc4000001ff00 */
[----:B------:R-:W-:Y:S01]  /*11e0*/  CS2R R156, SRZ ;  /* 0x00000000009c7805 */ /* 0x000fe2000001ff00 */
[----:B------:R1:W-:Y:S01]  /*11f0*/  STL [R1+0x8], RZ ;  /* 0x000008ff01007387 */ /* 0x0003e20000100800 */
[----:B------:R-:W-:Y:S01]  /*1200*/  ULEA.HI.X.SX32 UR11, UR11, UR13, 0x1, UP0 ;  /* 0x0000000d0b0b7291 */ /* 0x000fe200080f0e3f */
[----:B------:R-:W-:Y:S02]  /*1210*/  CS2R R158, SRZ ;  /* 0x00000000009e7805 */ /* 0x000fe4000001ff00 */
[----:B------:R-:W-:Y:S01]  /*1220*/  CS2R R160, SRZ ;  /* 0x0000000000a07805 */ /* 0x000fe2000001ff00 */
[----:B------:R1:W-:Y:S01]  /*1230*/  STL [R1+0xc], RZ ;  /* 0x00000cff01007387 */ /* 0x0003e20000100800 */
[----:B------:R-:W-:Y:S02]  /*1240*/  CS2R R162, SRZ ;  /* 0x0000000000a27805 */ /* 0x000fe4000001ff00 */
[----:B------:R-:W-:Y:S02]  /*1250*/  CS2R R164, SRZ ;  /* 0x0000000000a47805 */ /* 0x000fe4000001ff00 */
[----:B------:R-:W-:Y:S01]  /*1260*/  CS2R R166, SRZ ;  /* 0x0000000000a67805 */ /* 0x000fe2000001ff00 */
[----:B------:R1:W-:Y:S01]  /*1270*/  STL [R1+0x10], RZ ;  /* 0x000010ff01007387 */ /* 0x0003e20000100800 */
[----:B------:R-:W-:-:S02]  /*1280*/  CS2R R168, SRZ ;  /* 0x0000000000a87805 */ /* 0x000fc4000001ff00 */
        /* <DEDUP_REMOVED lines=96> */
[----:B------:R-:W-:Y:S01]  /*1890*/  CS2R R58, SRZ ;  /* 0x00000000003a7805 */ /* 0x000fe2000001ff00 */
[----:B------:R1:W-:Y:S04]  /*18a0*/  STL [R1+0x74], RZ ;  /* 0x000074ff01007387 */ /* 0x0003e80000100800 */
        /* <DEDUP_REMOVED lines=33> */
[----:B------:R1:W-:Y:S01]  /*1ac0*/  STL [R1+0xfc], RZ ;  /* 0x0000fcff01007387 */ /* 0x0003e20000100800 */
[----:B------:R-:W-:Y:S05]  /*1ad0*/  @P0 BRA `(.L_x_45) ;  /* 0x0000000000280947 */ /* 0x000fea0003800000 */
[----:B-1-3--:R-:W1:Y:S01]  /*1ae0*/  S2R R0, SR_LANEID ;  /* 0x0000000000007919 */ /* 0x00ae620000000000 */
[----:B------:R-:W-:Y:S05]  /*1af0*/  WARPSYNC.ALL ;  /* 0x0000000000007948 */ /* 0x000fea0003800000 */
[----:B-1----:R-:W-:-:S05]  /*1b00*/  IMAD.SHL.U32 R0, R0, 0x4, RZ ;  /* 0x0000000400007824 */ /* 0x002fca00078e00ff */
[----:B------:R-:W1:Y:S01]  /*1b10*/  LDS R7, [R0+UR42] ;  /* 0x0000002a00077984 */ /* 0x000e620008000800 */
[----:B--2-4-:R-:W-:-:S05]  /*1b20*/  IADD3 R4, P3, R0, UR10, RZ ;  /* 0x0000000a00047c10 */ /* 0x014fca000ff7e0ff */
[----:B------:R-:W-:-:S05]  /*1b30*/  IMAD.X R5, RZ, RZ, UR11, P3 ;  /* 0x0000000bff057e24 */ /* 0x000fca00098e06ff */
[----:B-1----:R1:W5:Y:S01]  /*1b40*/  ATOMG.E.EXCH.STRONG.GPU PT, RZ, [R4], R7 ;  /* 0x0000000704ff73a8 */ /* 0x00236200041ee100 */
[----:B------:R-:W-:-:S04]  /*1b50*/  DEPBAR {5,4,3,2,1,0} ;  /* 0x0000003f0000791a */ /* 0x000fc80000000000 */
[----:B------:R1:W-:Y:S01]  /*1b60*/  UTMACCTL.IV [UR10] ;  /* 0x000000000a0079b9 */ /* 0x0003e20008000000 */
[----:B------:R-:W-:Y:S01]  /*1b70*/  NOP ;  /* 0x0000000000007918 */ /* 0x000fe20000000000 */
.L_x_45:
[----:B------:R-:W-:Y:S05]  /*1b80*/  @P0 BRA `(.L_x_46) ;  /* 0x00000000000c0947 */ /* 0x000fea0003800000 */
[----:B------:R0:W-:Y:S01]  /*1b90*/  UTMACMDFLUSH ;  /* 0x00000000000079b7 */ /* 0x0001e20000000000 */
[----:B------:R-:W-:Y:S05]  /*1ba0*/  @P0 BRA `(.L_x_46) ;  /* 0x0000000000040947 */ /* 0x000fea0003800000 */
[----:B------:R-:W-:-:S04]  /*1bb0*/  DEPBAR.LE SB0, 0x0 ;  /* 0x000080000000791a */ /* 0x000fc80000000000 */
.L_x_46:
[----:B------:R-:W-:Y:S05]  /*1bc0*/  WARPSYNC.ALL ;  /* 0x0000000000007948 */ /* 0x000fea0003800000 */
[----:B-----5:R-:W-:Y:S01]  /*1bd0*/  BAR.SYNC.DEFER_BLOCKING 0x0 ;  /* 0x0000000000007b1d */ /* 0x020fe20000010000 */
[----:B------:R-:W-:Y:S01]  /*1be0*/  USHF.L.U32 UR15, UR4, 0x7, URZ ;  /* 0x00000007040f7899 */ /* 0x000fe2000800063f */
[----:B------:R-:W-:Y:S01]  /*1bf0*/  CS2R R60, SRZ ;  /* 0x00000000003c7805 */ /* 0x000fe2000001ff00 */
[----:B------:R-:W-:Y:S01]  /*1c00*/  USHF.L.U32 UR19, UR5, 0x8, URZ ;  /* 0x0000000805137899 */ /* 0x000fe2000800063f */
[----:B------:R-:W-:Y:S02]  /*1c10*/  CS2R R62, SRZ ;  /* 0x00000000003e7805 */ /* 0x000fe4000001ff00 */
[----:B------:R-:W-:Y:S01]  /*1c20*/  CS2R R64, SRZ ;  /* 0x0000000000407805 */ /* 0x000fe2000001ff00 */
[----:B------:R-:W-:Y:S01]  /*1c30*/  VOTEU.ALL UP0, P2 ;  /* 0x00000000003f7886 */ /* 0x000fe20001000000 */
[----:B------:R-:W-:Y:S01]  /*1c40*/  UMOV UR12, 0x1 ;  /* 0x00000001000c7882 */ /* 0x000fe20000000000 */
[----:B------:R-:W-:Y:S01]  /*1c50*/  VOTEU.ALL UP1, P2 ;  /* 0x00000000003f7886 */ /* 0x000fe20001020000 */
[----:B------:R-:W-:-:S02]  /*1c60*/  CS2R R66, SRZ ;  /* 0x0000000000427805 */ /* 0x000fc4000001ff00 */
[----:B------:R-:W-:Y:S01]  /*1c70*/  CS2R R68, SRZ ;  /* 0x0000000000447805 */ /* 0x000fe2000001ff00 */
[----:B------:R-:W-:-:S04]  /*1c80*/  @!UP0 UIADD3 UR16, -UR12, 0x100000, URZ ;  /* 0x001000000c108890 */ /* 0x000fc8000fffe13f */
[----:B------:R-:W-:Y:S02]  /*1c90*/  @!UP0 USHF.L.U32 UR17, UR16, 0xb, URZ ;  /* 0x0000000b10118899 */ /* 0x000fe4000800063f */
[----:B------:R-:W-:Y:S01]  /*1ca0*/  @!UP0 USHF.L.U32 UR16, UR16, 0x1, URZ ;  /* 0x0000000110108899 */ /* 0x000fe2000800063f */
[----:B------:R-:W-:Y:S01]  /*1cb0*/  CS2R R70, SRZ ;  /* 0x0000000000467805 */ /* 0x000fe2000001ff00 */
[----:B------:R-:W-:-:S04]  /*1cc0*/  @!UP0 UIADD3 UR12, -UR12, 0x100000, URZ ;  /* 0x001000000c0c8890 */ /* 0x000fc8000fffe13f */
[----:B------:R-:W-:Y:S02]  /*1cd0*/  @!UP0 USHF.L.U32 UR13, UR12, 0xb, URZ ;  /* 0x0000000b0c0d8899 */ /* 0x000fe4000800063f */
[----:B------:R-:W-:Y:S01]  /*1ce0*/  @!UP0 USHF.L.U32 UR12, UR12, 0x1, URZ ;  /* 0x000000010c0c8899 */ /* 0x000fe2000800063f */
[----:B------:R-:W-:Y:S01]  /*1cf0*/  CS2R R72, SRZ ;  /* 0x0000000000487805 */ /* 0x000fe2000001ff00 */
[----:B------:R-:W-:Y:S01]  /*1d00*/  VOTEU.ALL UP0, P2 ;  /* 0x00000000003f7886 */ /* 0x000fe20001000000 */
[----:B------:R-:W-:Y:S02]  /*1d10*/  CS2R R74, SRZ ;  /* 0x00000000004a7805 */ /* 0x000fe4000001ff00 */
[----:B------:R-:W-:Y:S02]  /*1d20*/  CS2R R76, SRZ ;  /* 0x00000000004c7805 */ /* 0x000fe4000001ff00 */
[----:B------:R-:W-:Y:S02]  /*1d30*/  CS2R R78, SRZ ;  /* 0x00000000004e7805 */ /* 0x000fe4000001ff00 */
[----:B------:R-:W-:-:S02]  /*1d40*/  CS2R R80, SRZ ;  /* 0x0000000000507805 */ /* 0x000fc4000001ff00 */
[----:B------:R-:W-:Y:S02]  /*1d50*/  CS2R R82, SRZ ;  /* 0x0000000000527805 */ /* 0x000fe4000001ff00 */
[----:B------:R-:W-:Y:S02]  /*1d60*/  CS2R R84, SRZ ;  /* 0x0000000000547805 */ /* 0x000fe4000001ff00 */
[----:B------:R-:W-:Y:S01]  /*1d70*/  CS2R R86, SRZ ;  /* 0x0000000000567805 */ /* 0x000fe2000001ff00 */
[----:B------:R-:W2:Y:S02]  /*1d80*/  FENCE.VIEW.ASYNC.S ;  /* 0x00000000000073c6 */ /* 0x000ea40000000000 */
[----:B--2---:R2:W3:Y:S02]  /*1d90*/  @!UP0 SYNCS.EXCH.64 URZ, [UR42+0x18000], UR16 ;  /* 0x018000102a3f85b2 */ /* 0x0044e40008000100 */
[----:B---3--:R-:W-:Y:S06]  /*1da0*/  BAR.SYNC.DEFER_BLOCKING 0x0 ;  /* 0x0000000000007b1d */ /* 0x008fec0000010000 */
[----:B------:R2:W3:Y:S01]  /*1db0*/  @!UP1 SYNCS.EXCH.64 URZ, [UR42+0x18008], UR12 ;  /* 0x0180080c2a3f95b2 */ /* 0x0004e20008000100 */
[----:B------:R-:W-:Y:S05]  /*1dc0*/  @!P1 BRA `(.L_x_47) ;  /* 0x0000001800789947 */ /* 0x000fea0003800000 */
[----:B------:R1:W-:Y:S01]  /*1dd0*/  STL [R1], RZ ;  /* 0x000000ff01007387 */ /* 0x0003e20000100800 */
[----:B------:R-:W-:Y:S02]  /*1de0*/  CS2R R152, SRZ ;  /* 0x0000000000987805 */ /* 0x000fe4000001ff00 */
        /* <DEDUP_REMOVED lines=127> */
[----:B------:R-:W-:Y:S01]  /*25e0*/  UMOV UR40, URZ ;  /* 0x0000003f00287c82 */ /* 0x000fe20008000000 */
[----:B------:R-:W-:-:S02]  /*25f0*/  UMOV UR18, URZ ;  /* 0x0000003f00127c82 */ /* 0x000fc40008000000 */
        /* <DEDUP_REMOVED lines=30> */
[----:B------:R1:W-:Y:S02]  /*27e0*/  STL [R1+0xfc], RZ ;  /* 0x0000fcff01007387 */ /* 0x0003e40000100800 */
.L_x_49:
[----:B---3--:R-:W-:Y:S01]  /*27f0*/  BAR.SYNC.DEFER_BLOCKING 0x0 ;  /* 0x0000000000007b1d */ /* 0x008fe20000010000 */
[----:B------:R-:W-:Y:S01]  /*2800*/  ULEA UR24, UR40, UR42, 0x3 ;  /* 0x0000002a28187291 */ /* 0x000fe2000f8e183f */
[----:B-1----:R-:W-:Y:S01]  /*2810*/  @!P2 IMAD.MOV.U32 R0, RZ, RZ, 0xc000 ;  /* 0x0000c000ff00a424 */ /* 0x002fe200078e00ff */
[----:B------:R-:W-:Y:S01]  /*2820*/  ELECT P0, URZ, PT ;  /* 0x00000000003f782f */ /* 0x000fe20003800000 */
[----:B--2---:R-:W-:-:S03]  /*2830*/  ULEA UR16, UR40, UR42, 0xf ;  /* 0x0000002a28107291 */ /* 0x004fc6000f8e783f */
[----:B------:R-:W-:Y:S02]  /*2840*/  ISETP.LT.U32.AND P0, PT, R2, 0x20, P0 ;  /* 0x000000200200780c */ /* 0x000fe40000701070 */
[----:B------:R-:W-:Y:S01]  /*2850*/  ELECT P1, URZ, PT ;  /* 0x00000000003f782f */ /* 0x000fe20003820000 */
[----:B------:R-:W-:-:S03]  /*2860*/  ULEA UR12, UR40, UR42, 0xe ;  /* 0x0000002a280c7291 */ /* 0x000fc6000f8e703f */
[----:B------:R-:W-:Y:S01]  /*2870*/  ISETP.LT.U32.AND P1, PT, R2, 0x20, P1 ;  /* 0x000000200200780c */ /* 0x000fe20000f21070 */
[----:B------:R-:W-:Y:S01]  /*2880*/  UMOV UR14, UR18 ;  /* 0x00000012000e7c82 */ /* 0x000fe20008000000 */
[----:B------:R-:W-:-:S05]  /*2890*/  UIADD3 UR12, UR12, 0x10000, URZ ;  /* 0x000100000c0c7890 */ /* 0x000fca000fffe03f */
[----:B------:R-:W-:Y:S01]  /*28a0*/  VOTEU.ANY UP0, P0 ;  /* 0x00000000003f7886 */ /* 0x000fe20000000100 */
[----:B------:R-:W-:Y:S01]  /*28b0*/  VOTEU.ANY UP2, P0 ;  /* 0x00000000003f7886 */ /* 0x000fe20000040100 */
[----:B------:R1:W-:Y:S01]  /*28c0*/  @!P2 SYNCS.ARRIVE.TRANS64 RZ, [UR24+0x18000], R0 ;  /* 0x01800000ffffa9a7 */ /* 0x0003e20008000018 */
[----:B------:R2:W-:Y:S06]  /*28d0*/  MEMBAR.ALL.CTA ;  /* 0x0000000000007992 */ /* 0x0005ec0000008000 */
[----:B--2---:R-:W2:Y:S01]  /*28e0*/  FENCE.VIEW.ASYNC.S ;  /* 0x00000000000073c6 */ /* 0x004ea20000000000 */
[----:B------:R-:W-:Y:S01]  /*28f0*/  @UP0 UIADD3 UR17, UR24, 0x18000, URZ ;  /* 0x0001800018110890 */ /* 0x000fe2000fffe03f */
[----:B------:R-:W-:Y:S01]  /*2900*/  @UP0 UMOV UR20, UR6 ;  /* 0x0000000600140c82 */ /* 0x000fe20008000000 */
[----:B------:R-:W-:Y:S01]  /*2910*/  @UP0 UMOV UR21, UR7 ;  /* 0x0000000700150c82 */ /* 0x000fe20008000000 */
[----:B--2---:R-:W-:Y:S01]  /*2920*/  VOTEU.ANY UP1, P1 ;  /* 0x00000000003f7886 */ /* 0x004fe20000820100 */
[----:B------:R-:W-:Y:S01]  /*2930*/  VOTEU.ANY UP3, P1 ;  /* 0x00000000003f7886 */ /* 0x000fe20000860100 */
[----:B-1----:R-:W-:-:S03]  /*2940*/  IMAD.U32 R0, RZ, RZ, UR41 ;  /* 0x00000029ff007e24 */ /* 0x002fc6000f8e00ff */
[----:B------:R-:W-:Y:S01]  /*2950*/  @UP1 UIADD3 UR13, UR24, 0x18000, URZ ;  /* 0x00018000180d1890 */ /* 0x000fe2000fffe03f */
[----:B------:R-:W-:Y:S01]  /*2960*/  @UP1 UMOV UR22, UR8 ;  /* 0x0000000800161c82 */ /* 0x000fe20008000000 */
[----:B------:R-:W-:Y:S01]  /*2970*/  @UP1 UMOV UR23, UR9 ;  /* 0x0000000900171c82 */ /* 0x000fe20008000000 */
[----:B------:R-:W-:Y:S01]  /*2980*/  SHF.L.U32 R0, R0, 0x1f, RZ ;  /* 0x0000001f00007819 */ /* 0x000fe200000006ff */
[----:B------:R-:W-:Y:S06]  /*2990*/  BAR.SYNC.DEFER_BLOCKING 0x0 ;  /* 0x0000000000007b1d */ /* 0x000fec0000010000 */
[----:B------:R1:W-:Y:S02]  /*29a0*/  @UP2 UTMALDG.2D [UR16], [UR20] ;  /* 0x00000010140025b4 */ /* 0x0003e40008008000 */
[----:B------:R-:W-:Y:S06]  /*29b0*/  BAR.SYNC.DEFER_BLOCKING 0x0 ;  /* 0x0000000000007b1d */ /* 0x000fec0000010000 */
[----:B------:R1:W-:Y:S02]  /*29c0*/  @UP3 UTMALDG.2D [UR12], [UR22] ;  /* 0x0000000c160035b4 */ /* 0x0003e40008008000 */
[----:B------:R-:W-:Y:S06]  /*29d0*/  BAR.SYNC.DEFER_BLOCKING 0x0 ;  /* 0x0000000000007b1d */ /* 0x000fec0000010000 */
[----:B------:R-:W2:Y:S02]  /*29e0*/  SYNCS.PHASECHK.TRANS64.TRYWAIT P0, [UR24+0x18000], R0 ;  /* 0x01800000ff0075a7 */ /* 0x000ea40008000158 */
[----:B-12---:R-:W-:Y:S05]  /*29f0*/  @!P0 BRA `(.L_x_48) ;  /* 0x0000001c00ac8947 */ /* 0x006fea0003800000 */
.L_x_50:
[----:B------:R-:W-:Y:S01]  /*2a00*/  STL.64 [R1+0x1f8], R86 ;  /* 0x0001f85601007387 */ /* 0x000fe20000100a00 */
[----:B------:R-:W-:Y:S01]  /*2a10*/  USHF.R.U32.HI UR28, URZ, 0x4, UR16 ;  /* 0x000000043f1c7899 */ /* 0x000fe20008011610 */
[----:B------:R-:W1:Y:S02]  /*2a20*/  LDC R0, c[0x0][0x230] ;  /* 0x00008c00ff007b82 */ /* 0x000e640000000800 */
[----:B------:R-:W-:Y:S04]  /*2a30*/  STL.64 [R1+0x1f0], R84 ;  /* 0x0001f05401007387 */ /* 0x000fe80000100a00 */
        /* <DEDUP_REMOVED lines=29> */
[----:B------:R2:W-:Y:S04]  /*2c10*/  STL.64 [R1+0x100], R24 ;  /* 0x0001001801007387 */ /* 0x0005e80000100a00 */
[----:B--2---:R-:W2:Y:S04]  /*2c20*/  LDL.LU.64 R24, [R1] ;  /* 0x0000000001187983 */ /* 0x004ea80000300a00 */
[----:B------:R-:W2:Y:S04]  /*2c30*/  LDL.LU.64 R26, [R1+0x8] ;  /* 0x00000800011a7983 */ /* 0x000ea80000300a00 */
        /* <DEDUP_REMOVED lines=29> */
[----:B------:R-:W2:Y:S01]  /*2e10*/  LDL.LU.64 R86, [R1+0xf8] ;  /* 0x0000f80001567983 */ /* 0x000ea20000300a00 */
[----:B------:R-:W-:-:S02]  /*2e20*/  USHF.R.U32.HI UR30, URZ, 0x4, UR12 ;  /* 0x000000043f1e7899 */ /* 0x000fc4000801160c */
[----:B------:R-:W-:Y:S02]  /*2e30*/  USGXT.U32 UR28, UR28, 0xe ;  /* 0x0000000e1c1c789a */ /* 0x000fe40008000000 */
[----:B------:R-:W-:Y:S01]  /*2e40*/  USGXT.U32 UR30, UR30, 0xe ;  /* 0x0000000e1e1e789a */ /* 0x000fe20008000000 */
[----:B------:R-:W-:Y:S01]  /*2e50*/  UMOV UR29, 0x40000040 ;  /* 0x40000040001d7882 */ /* 0x000fe20000000000 */
[----:B------:R-:W-:Y:S01]  /*2e60*/  UMOV UR31, 0x40000040 ;  /* 0x40000040001f7882 */ /* 0x000fe20000000000 */
[----:B------:R-:W-:Y:S02]  /*2e70*/  UIADD3 UR32, UP0, UR28, 0x2, URZ ;  /* 0x000000021c207890 */ /* 0x000fe4000ff1e03f */
[----:B------:R-:W-:Y:S01]  /*2e80*/  UIADD3 UR34, UP1, UR30, 0x2, URZ ;  /* 0x000000021e227890 */ /* 0x000fe2000ff3e03f */
[----:B------:R-:W-:Y:S01]  /*2e90*/  UMOV UR12, URZ ;  /* 0x0000003f000c7c82 */ /* 0x000fe20008000000 */
[----:B------:R-:W-:Y:S01]  /*2ea0*/  UMOV UR13, URZ ;  /* 0x0000003f000d7c82 */ /* 0x000fe20008000000 */
[----:B------:R-:W-:-:S02]  /*2eb0*/  UIADD3.X UR33, UR12, 0x40000040, URZ, UP0, !UPT ;  /* 0x400000400c217890 */ /* 0x000fc400087fe43f */
[----:B------:R-:W-:Y:S02]  /*2ec0*/  UIADD3.X UR35, UR13, 0x40000040, URZ, UP1, !UPT ;  /* 0x400000400d237890 */ /* 0x000fe40008ffe43f */
[----:B------:R-:W-:Y:S02]  /*2ed0*/  UIADD3.64 UR24, UR32, 0x2, URZ ;  /* 0x0000000220187897 */ /* 0x000fe4000fffe03f */
[----:B------:R-:W-:Y:S02]  /*2ee0*/  UIADD3.64 UR26, UR34, 0x2, URZ ;  /* 0x00000002221a7897 */ /* 0x000fe4000fffe03f */
[----:B------:R-:W-:Y:S02]  /*2ef0*/  UIADD3.64 UR20, UR32, 0x4, URZ ;  /* 0x0000000420147897 */ /* 0x000fe4000fffe03f */
[----:B------:R-:W-:Y:S01]  /*2f00*/  UIADD3.64 UR22, UR34, 0x4, URZ ;  /* 0x0000000422167897 */ /* 0x000fe2000fffe03f */
[----:B--2---:R-:W-:-:S06]  /*2f10*/  WARPGROUP.ARRIVE ;  /* 0x00000000000079c5 */ /* 0x004fcc0000000000 */
[----:B------:R-:W-:Y:S03]  /*2f20*/  HGMMA.64x128x16.F32.BF16 R24, gdesc[UR28], R24, gsb0 ;  /* 0x01e000001c1879f0 */ /* 0x000fe60008001818 */
[----:B------:R-:W-:Y:S02]  /*2f30*/  WARPGROUP.DEPBAR.LE gsb0, 0x0 ;  /* 0x00008000000079c5 */ /* 0x000fe40000010000 */
[----:B------:R-:W-:-:S07]  /*2f40*/  WARPGROUP.ARRIVE ;  /* 0x00000000000079c5 */ /* 0x000fce0000000000 */
[----:B------:R-:W-:Y:S03]  /*2f50*/  HGMMA.64x128x16.F32.BF16 R24, gdesc[UR32], R24, gsb0 ;  /* 0x01e00000201879f0 */ /* 0x000fe60008001818 */
[----:B------:R-:W-:Y:S02]  /*2f60*/  WARPGROUP.DEPBAR.LE gsb0, 0x0 ;  /* 0x00008000000079c5 */ /* 0x000fe40000010000 */
[----:B------:R-:W-:-:S07]  /*2f70*/  WARPGROUP.ARRIVE ;  /* 0x00000000000079c5 */ /* 0x000fce0000000000 */
[----:B------:R-:W-:Y:S01]  /*2f80*/  HGMMA.64x128x16.F32.BF16 R24, gdesc[UR24], R24, gsb0 ;  /* 0x01e00000181879f0 */ /* 0x000fe20008001818 */
[----:B------:R-:W-:Y:S02]  /*2f90*/  UIADD3.64 UR28, UR32, 0x1fe, URZ ;  /* 0x000001fe201c7897 */ /* 0x000fe4000fffe03f */
[----:B------:R-:W-:Y:S02]  /*2fa0*/  WARPGROUP.DEPBAR.LE gsb0, 0x0 ;  /* 0x00008000000079c5 */ /* 0x000fe40000010000 */
[----:B------:R-:W-:-:S07]  /*2fb0*/  WARPGROUP.ARRIVE ;  /* 0x00000000000079c5 */ /* 0x000fce0000000000 */
[----:B------:R-:W-:Y:S01]  /*2fc0*/  HGMMA.64x128x16.F32.BF16 R24, gdesc[UR20], R24, gsb0 ;  /* 0x01e00000141879f0 */ /* 0x000fe20008001818 */
[----:B------:R-:W-:Y:S01]  /*2fd0*/  UIADD3.64 UR36, UR32, 0x200, URZ ;  /* 0x0000020020247897 */ /* 0x000fe2000fffe03f */
[----:B------:R-:W-:Y:S01]  /*2fe0*/  UMOV UR38, UR34 ;  /* 0x0000002200267c82 */ /* 0x000fe20008000000 */
[----:B------:R-:W-:Y:S01]  /*2ff0*/  UMOV UR39, UR35 ;  /* 0x0000002300277c82 */ /* 0x000fe20008000000 */
[----:B------:R-:W-:Y:S02]  /*3000*/  WARPGROUP.DEPBAR.LE gsb0, 0x0 ;  /* 0x00008000000079c5 */ /* 0x000fe40000010000 */
[----:B------:R-:W-:Y:S01]  /*3010*/  WARPGROUP.ARRIVE ;  /* 0x00000000000079c5 */ /* 0x000fe20000000000 */
[----:B------:R-:W-:Y:S01]  /*3020*/  UIADD3.64 UR24, UR32, 0x202, URZ ;  /* 0x0000020220187897 */ /* 0x000fe2000fffe03f */
[----:B------:R-:W-:Y:S04]  /*3030*/  STL.64 [R1], R24 ;  /* 0x0000001801007387 */ /* 0x000fe80000100a00 */
[----:B------:R-:W-:Y:S01]  /*3040*/  HGMMA.64x128x16.F32.BF16 R152, gdesc[UR28], R152, gsb0 ;  /* 0x01e000001c9879f0 */ /* 0x000fe20008001898 */
[----:B------:R-:W-:Y:S01]  /*3050*/  UIADD3.64 UR20, UR32, 0x204, URZ ;  /* 0x0000020420147897 */ /* 0x000fe2000fffe03f */
[----:B------:R-:W-:Y:S01]  /*3060*/  STL.64 [R1+0x8], R26 ;  /* 0x0000081a01007387 */ /* 0x000fe20000100a00 */
[----:B------:R-:W-:-:S03]  /*3070*/  UIADD3.64 UR28, UR32, 0x3fe, URZ ;  /* 0x000003fe201c7897 */ /* 0x000fc6000fffe03f */
        /* <DEDUP_REMOVED lines=29> */
[----:B------:R2:W-:Y:S01]  /*3250*/  STL.64 [R1+0xf8], R86 ;  /* 0x0000f85601007387 */ /* 0x0005e20000100a00 */
[----:B------:R-:W-:-:S02]  /*3260*/  WARPGROUP.DEPBAR.LE gsb0, 0x0 ;  /* 0x00008000000079c5 */ /* 0x000fc40000010000 */
[----:B------:R-:W-:Y:S01]  /*3270*/  WARPGROUP.ARRIVE ;  /* 0x00000000000079c5 */ /* 0x000fe20000000000 */
[----:B--2---:R-:W2:Y:S04]  /*3280*/  LDL.LU.64 R86, [R1+0x1f8] ;  /* 0x0001f80001567983 */ /* 0x004ea80000300a00 */
[----:B------:R-:W2:Y:S01]  /*3290*/  LDL.LU.64 R84, [R1+0x1f0] ;  /* 0x0001f00001547983 */ /* 0x000ea20000300a00 */
[----:B------:R-:W-:Y:S03]  /*32a0*/  HGMMA.64x128x16.F32.BF16 R152, gdesc[UR36], R152, gsb0 ;  /* 0x01e00000249879f0 */ /* 0x000fe60008001898 */
[----:B------:R-:W2:Y:S01]  /*32b0*/  LDL.LU.64 R82, [R1+0x1e8] ;  /* 0x0001e80001527983 */ /* 0x000ea20000300a00 */
[----:B------:R-:W-:Y:S01]  /*32c0*/  UIADD3.64 UR36, UR32, 0x400, URZ ;  /* 0x0000040020247897 */ /* 0x000fe2000fffe03f */
[----:B------:R-:W-:Y:S01]  /*32d0*/  UMOV UR38, UR34 ;  /* 0x0000002200267c82 */ /* 0x000fe20008000000 */
[----:B------:R-:W-:Y:S01]  /*32e0*/  UMOV UR39, UR35 ;  /* 0x0000002300277c82 */ /* 0x000fe20008000000 */
        /* <DEDUP_REMOVED lines=29> */
[----:B------:R-:W-:-:S02]  /*34c0*/  UIADD3 UR18, UR18, 0x40, URZ ;  /* 0x0000004012127890 */ /* 0x000fc4000fffe03f */
[----:B------:R-:W-:-:S04]  /*34d0*/  UIADD3 UR40, UR40, 0x1, URZ ;  /* 0x0000000128287890 */ /* 0x000fc8000fffe03f */
[----:B-1----:R-:W-:Y:S01]  /*34e0*/  ISETP.LE.AND P0, PT, R0, UR18, PT ;  /* 0x0000001200007c0c */ /* 0x002fe2000bf03270 */
[----:B------:R-:W-:-:S04]  /*34f0*/  UISETP.NE.U32.AND UP0, UPT, UR40, 0x2, UPT ;  /* 0x000000022800788c */ /* 0x000fc8000bf05070 */
[----:B------:R-:W-:Y:S01]  /*3500*/  USEL UR12, URZ, 0x1, UP0 ;  /* 0x000000013f0c7887 */ /* 0x000fe20008000000 */
[----:B------:R-:W-:Y:S02]  /*3510*/  WARPGROUP.DEPBAR.LE gsb0, 0x0 ;  /* 0x00008000000079c5 */ /* 0x000fe40000010000 */
[----:B------:R-:W-:Y:S01]  /*3520*/  WARPGROUP.ARRIVE ;  /* 0x00000000000079c5 */ /* 0x000fe20000000000 */
[----:B------:R-:W-:Y:S02]  /*3530*/  USEL UR40, UR40, URZ, UP0 ;  /* 0x0000003f28287287 */ /* 0x000fe40008000000 */
[----:B------:R-:W-:-:S03]  /*3540*/  ULOP3.LUT UR41, UR41, UR12, URZ, 0x3c, !UPT ;  /* 0x0000000c29297292 */ /* 0x000fc6000f8e3c3f */
[----:B------:R-:W-:Y:S01]  /*3550*/  HGMMA.64x128x16.F32.BF16 R152, gdesc[UR24], R152, gsb0 ;  /* 0x01e00000189879f0 */ /* 0x000fe20008001898 */
[----:B------:R-:W-:Y:S02]  /*3560*/  UIADD3.64 UR24, UR32, 0x402, URZ ;  /* 0x0000040220187897 */ /* 0x000fe4000fffe03f */
[----:B------:R-:W-:Y:S02]  /*3570*/  WARPGROUP.DEPBAR.LE gsb0, 0x0 ;  /* 0x00008000000079c5 */ /* 0x000fe40000010000 */
[----:B------:R-:W-:-:S07]  /*3580*/  WARPGROUP.ARRIVE ;  /* 0x00000000000079c5 */ /* 0x000fce0000000000 */
        /* <DEDUP_REMOVED lines=18> */
[----:B--2---:R-:W-:-:S07]  /*36b0*/  WARPGROUP.ARRIVE ;  /* 0x00000000000079c5 */ /* 0x004fce0000000000 */
[----:B------:R-:W-:Y:S01]  /*36c0*/  HGMMA.64x128x16.F32.BF16 R24, gdesc[UR28], R24, gsb0 ;  /* 0x01e000001c1879f0 */ /* 0x000fe20008001818 */
[----:B------:R-:W-:Y:S01]  /*36d0*/  UIADD3.64 UR28, UR32, 0x600, URZ ;  /* 0x00000600201c7897 */ /* 0x000fe2000fffe03f */
[----:B------:R-:W-:Y:S01]  /*36e0*/  UMOV UR30, UR34 ;  /* 0x00000022001e7c82 */ /* 0x000fe20008000000 */
[----:B------:R-:W-:Y:S01]  /*36f0*/  UMOV UR31, UR35 ;  /* 0x00000023001f7c82 */ /* 0x000fe20008000000 */
[----:B------:R-:W-:Y:S02]  /*3700*/  WARPGROUP.DEPBAR.LE gsb0, 0x0 ;  /* 0x00008000000079c5 */ /* 0x000fe40000010000 */
[----:B------:R-:W-:-:S06]  /*3710*/  WARPGROUP.ARRIVE ;  /* 0x00000000000079c5 */ /* 0x000fcc0000000000 */
[----:B------:R-:W-:Y:S03]  /*3720*/  HGMMA.64x128x16.F32.BF16 R24, gdesc[UR28], R24, gsb0 ;  /* 0x01e000001c1879f0 */ /* 0x000fe60008001818 */
[----:B------:R-:W-:Y:S02]  /*3730*/  WARPGROUP.DEPBAR.LE gsb0, 0x0 ;  /* 0x00008000000079c5 */ /* 0x000fe40000010000 */
[----:B------:R-:W-:-:S07]  /*3740*/  WARPGROUP.ARRIVE ;  /* 0x00000000000079c5 */ /* 0x000fce0000000000 */
[----:B------:R-:W-:Y:S03]  /*3750*/  HGMMA.64x128x16.F32.BF16 R24, gdesc[UR24], R24, gsb0 ;  /* 0x01e00000181879f0 */ /* 0x000fe60008001818 */
[----:B------:R-:W-:Y:S02]  /*3760*/  WARPGROUP.DEPBAR.LE gsb0, 0x0 ;  /* 0x00008000000079c5 */ /* 0x000fe40000010000 */
[----:B------:R-:W-:-:S07]  /*3770*/  WARPGROUP.ARRIVE ;  /* 0x00000000000079c5 */ /* 0x000fce0000000000 */
[----:B------:R-:W-:Y:S03]  /*3780*/  HGMMA.64x128x16.F32.BF16 R24, gdesc[UR20], R24, gsb0 ;  /* 0x01e00000141879f0 */ /* 0x000fe60008001818 */
[----:B------:R-:W-:Y:S02]  /*3790*/  WARPGROUP.DEPBAR.LE gsb0, 0x0 ;  /* 0x00008000000079c5 */ /* 0x000fe40000010000 */
[----:B------:R-:W-:Y:S05]  /*37a0*/  @!P0 BRA `(.L_x_49) ;  /* 0xfffffff000108947 */ /* 0x000fea000383ffff */
.L_x_47:
[----:B------:R5:W-:Y:S04]  /*37b0*/  STL [R1+0x10c], R84 ;  /* 0x00010c5401007387 */ /* 0x000be80000100800 */
[----:B------:R-:W4:Y:S01]  /*37c0*/  LDL.LU R8, [R1] ;  /* 0x0000000001087983 */ /* 0x000f220000300800 */
[----:B---3--:R-:W-:Y:S06]  /*37d0*/  BAR.SYNC.DEFER_BLOCKING 0x0 ;  /* 0x0000000000007b1d */ /* 0x008fec0000010000 */
[----:B-----5:R-:W4:Y:S04]  /*37e0*/  LDL.LU R84, [R1+0x4] ;  /* 0x0000040001547983 */ /* 0x020f280000300800 */
[----:B------:R3:W-:Y:S04]  /*37f0*/  STL [R1+0x108], R85 ;  /* 0x0001085501007387 */ /* 0x0007e80000100800 */
[----:B---3--:R-:W3:Y:S01]  /*3800*/  LDL.LU R85, [R1+0xc] ;  /* 0x00000c0001557983 */ /* 0x008ee20000300800 */
[----:B------:R-:W-:Y:S01]  /*3810*/  F2FP.BF16.F32.PACK_AB R152, R153, R152 ;  /* 0x000000989998723e */ /* 0x000fe200000010ff */
[----:B------:R-:W5:Y:S02]  /*3820*/  @!P2 SYNCS.CCTL.IV [UR42+0x18000] ;  /* 0x01800000ff00a9b1 */ /* 0x000f64000800002a */
[----:B------:R-:W3:Y:S04]  /*3830*/  LDL.LU R9, [R1+0x8] ;  /* 0x0000080001097983 */ /* 0x000ee80000300800 */
[----:B------:R1:W-:Y:S01]  /*3840*/  STL [R1+0x104], R86 ;  /* 0x0001045601007387 */ /* 0x0003e20000100800 */
[----:B------:R-:W-:Y:S01]  /*3850*/  F2FP.BF16.F32.PACK_AB R153, R155, R154 ;  /* 0x0000009a9b99723e */ /* 0x000fe200000010ff */
[----:B-----5:R-:W-:Y:S06]  /*3860*/  BAR.SYNC.DEFER_BLOCKING 0x0 ;  /* 0x0000000000007b1d */ /* 0x020fec0000010000 */
[----:B-1----:R-:W5:Y:S04]  /*3870*/  LDL.LU R86, [R1+0x14] ;  /* 0x0000140001567983 */ /* 0x002f680000300800 */
[----:B------:R-:W5:Y:S04]  /*3880*/  LDL.LU R10, [R1+0x10] ;  /* 0x00001000010a7983 */ /* 0x000f680000300800 */
[----:B------:R1:W-:Y:S01]  /*3890*/  STL [R1+0x100], R87 ;  /* 0x0001005701007387 */ /* 0x0003e20000100800 */
[----:B------:R-:W-:-:S02]  /*38a0*/  F2FP.BF16.F32.PACK_AB R154, R157, R156 ;  /* 0x0000009c9d9a723e */ /* 0x000fc400000010ff */
[----:B----4-:R-:W-:Y:S01]  /*38b0*/  F2FP.BF16.F32.PACK_AB R8, R84, R8 ;  /* 0x000000085408723e */ /* 0x010fe200000010ff */
[----:B-1----:R-:W4:Y:S01]  /*38c0*/  LDL.LU R87, [R1+0x1c] ;  /* 0x00001c0001577983 */ /* 0x002f220000300800 */
[----:B---3--:R-:W-:-:S03]  /*38d0*/  F2FP.BF16.F32.PACK_AB R9, R85, R9 ;  /* 0x000000095509723e */ /* 0x008fc600000010ff */
[----:B------:R-:W4:Y:S01]  /*38e0*/  LDL.LU R11, [R1+0x18] ;  /* 0x00001800010b7983 */ /* 0x000f220000300800 */
[----:B------:R-:W-:Y:S02]  /*38f0*/  F2FP.BF16.F32.PACK_AB R88, R89, R88 ;  /* 0x000000585958723e */ /* 0x000fe400000010ff */
[----:B------:R-:W-:Y:S02]  /*3900*/  ELECT P0, URZ, PT ;  /* 0x00000000003f782f */ /* 0x000fe40003800000 */
[----:B------:R-:W-:Y:S01]  /*3910*/  F2FP.BF16.F32.PACK_AB R184, R185, R184 ;  /* 0x000000b8b9b8723e */ /* 0x000fe200000010ff */
[----:B------:R-:W3:Y:S01]  /*3920*/  LDL.LU R3, [R1+0x24] ;  /* 0x0000240001037983 */ /* 0x000ee20000300800 */
[----:B------:R-:W-:Y:S01]  /*3930*/  F2FP.BF16.F32.PACK_AB R155, R159, R158 ;  /* 0x0000009e9f9b723e */ /* 0x000fe200000010ff */
[----:B------:R-:W1:Y:S02]  /*3940*/  @!P2 SYNCS.CCTL.IV [UR42+0x18008] ;  /* 0x01800800ff00a9b1 */ /* 0x000e64000800002a */
[----:B------:R-:W3:Y:S04]  /*3950*/  LDL.LU R4, [R1+0x20] ;  /* 0x0000200001047983 */ /* 0x000ee80000300800 */
[----:B------:R-:W2:Y:S04]  /*3960*/  LDL.LU R2, [R1+0x2c] ;  /* 0x00002c0001027983 */ /* 0x000ea80000300800 */
        /* <DEDUP_REMOVED lines=52> */
[----:B------:R-:W2:Y:S01]  /*3cb0*/  LDL.LU R0, [R1+0xf8] ;  /* 0x0000f80001007983 */ /* 0x000ea20000300800 */
[----:B-----5:R-:W-:-:S03]  /*3cc0*/  F2FP.BF16.F32.PACK_AB R10, R86, R10 ;  /* 0x0000000a560a723e */ /* 0x020fc600000010ff */
[----:B------:R-:W5:Y:S04]  /*3cd0*/  LDL.LU R84, [R1+0x10c] ;  /* 0x00010c0001547983 */ /* 0x000f680000300800 */
[----:B------:R-:W5:Y:S04]  /*3ce0*/  LDL.LU R85, [R1+0x108] ;  /* 0x0001080001557983 */ /* 0x000f680000300800 */
[----:B------:R-:W5:Y:S01]  /*3cf0*/  LDL.LU R86, [R1+0x104] ;  /* 0x0001040001567983 */ /* 0x000f620000300800 */
[----:B----4-:R-:W-:-:S03]  /*3d00*/  F2FP.BF16.F32.PACK_AB R11, R87, R11 ;  /* 0x0000000b570b723e */ /* 0x010fc600000010ff */
[----:B------:R-:W4:Y:S01]  /*3d10*/  LDL.LU R87, [R1+0x100] ;  /* 0x0001000001577983 */ /* 0x000f220000300800 */
[----:B------:R-:W-:Y:S01]  /*3d20*/  F2FP.BF16.F32.PACK_AB R89, R91, R90 ;  /* 0x0000005a5b59723e */ /* 0x000fe200000010ff */
[----:B------:R-:W-:Y:S01]  /*3d30*/  UMOV UR18, UR19 ;  /* 0x0000001300127c82 */ /* 0x000fe20008000000 */
[----:B------:R-:W-:Y:S02]  /*3d40*/  F2FP.BF16.F32.PACK_AB R90, R93, R92 ;  /* 0x0000005c5d5a723e */ /* 0x000fe400000010ff */
[----:B------:R-:W-:Y:S02]  /*3d50*/  F2FP.BF16.F32.PACK_AB R185, R187, R186 ;  /* 0x000000babbb9723e */ /* 0x000fe400000010ff */
[----:B---3--:R-:W-:Y:S02]  /*3d60*/  F2FP.BF16.F32.PACK_AB R4, R3, R4 ;  /* 0x000000040304723e */ /* 0x008fe400000010ff */
[----:B------:R-:W3:Y:S01]  /*3d70*/  S2R R3, SR_TID.X ;  /* 0x0000000000037919 */ /* 0x000ee20000002100 */
[----:B------:R-:W-:-:S02]  /*3d80*/  F2FP.BF16.F32.PACK_AB R186, R189, R188 ;  /* 0x000000bcbdba723e */ /* 0x000fc400000010ff */
[----:B------:R-:W-:Y:S02]  /*3d90*/  F2FP.BF16.F32.PACK_AB R187, R191, R190 ;  /* 0x000000bebfbb723e */ /* 0x000fe400000010ff */
[----:B--2---:R-:W-:Y:S02]  /*3da0*/  F2FP.BF16.F32.PACK_AB R5, R2, R5 ;  /* 0x000000050205723e */ /* 0x004fe400000010ff */
[----:B------:R-:W-:Y:S02]  /*3db0*/  F2FP.BF16.F32.PACK_AB R120, R121, R120 ;  /* 0x000000787978723e */ /* 0x000fe400000010ff */
[----:B------:R-:W-:Y:S02]  /*3dc0*/  F2FP.BF16.F32.PACK_AB R91, R95, R94 ;  /* 0x0000005e5f5b723e */ /* 0x000fe400000010ff */
[----:B------:R-:W-:Y:S02]  /*3dd0*/  F2FP.BF16.F32.PACK_AB R121, R123, R122 ;  /* 0x0000007a7b79723e */ /* 0x000fe400000010ff */
[----:B------:R-:W-:-:S02]  /*3de0*/  F2FP.BF16.F32.PACK_AB R24, R25, R24 ;  /* 0x000000181918723e */ /* 0x000fc400000010ff */
[----:B------:R-:W-:Y:S02]  /*3df0*/  F2FP.BF16.F32.PACK_AB R122, R125, R124 ;  /* 0x0000007c7d7a723e */ /* 0x000fe400000010ff */
[----:B------:R-:W-:Y:S02]  /*3e00*/  F2FP.BF16.F32.PACK_AB R123, R127, R126 ;  /* 0x0000007e7f7b723e */ /* 0x000fe400000010ff */
[----:B------:R-:W-:Y:S02]  /*3e10*/  F2FP.BF16.F32.PACK_AB R25, R27, R26 ;  /* 0x0000001a1b19723e */ /* 0x000fe400000010ff */
[----:B------:R-:W-:Y:S02]  /*3e20*/  F2FP.BF16.F32.PACK_AB R56, R57, R56 ;  /* 0x000000383938723e */ /* 0x000fe400000010ff */
[----:B------:R-:W-:Y:S02]  /*3e30*/  F2FP.BF16.F32.PACK_AB R26, R29, R28 ;  /* 0x0000001c1d1a723e */ /* 0x000fe400000010ff */
[----:B------:R-:W-:-:S02]  /*3e40*/  F2FP.BF16.F32.PACK_AB R27, R31, R30 ;  /* 0x0000001e1f1b723e */ /* 0x000fc400000010ff */
[----:B------:R-:W-:Y:S02]  /*3e50*/  F2FP.BF16.F32.PACK_AB R57, R59, R58 ;  /* 0x0000003a3b39723e */ /* 0x000fe400000010ff */
[----:B------:R-:W-:Y:S02]  /*3e60*/  F2FP.BF16.F32.PACK_AB R58, R61, R60 ;  /* 0x0000003c3d3a723e */ /* 0x000fe400000010ff */
[----:B------:R-:W-:Y:S01]  /*3e70*/  F2FP.BF16.F32.PACK_AB R59, R63, R62 ;  /* 0x0000003e3f3b723e */ /* 0x000fe200000010ff */
[C---:B---3--:R-:W-:Y:S01]  /*3e80*/  IMAD.SHL.U32 R157, R3.reuse, 0x10, RZ ;  /* 0x00000010039d7824 */ /* 0x048fe200078e00ff */
[----:B------:R-:W-:Y:S02]  /*3e90*/  LOP3.LUT R2, R3, 0x7f, RZ, 0xc0, !PT ;  /* 0x0000007f03027812 */ /* 0x000fe400078ec0ff */
[----:B------:R-:W-:Y:S02]  /*3ea0*/  F2FP.BF16.F32.PACK_AB R6, R252, R6 ;  /* 0x00000006fc06723e */ /* 0x000fe400000010ff */
[----:B------:R-:W-:-:S02]  /*3eb0*/  ISETP.LT.U32.AND P0, PT, R2, 0x40, P0 ;  /* 0x000000400200780c */ /* 0x000fc40000701070 */
[----:B------:R-:W-:Y:S02]  /*3ec0*/  F2FP.BF16.F32.PACK_AB R7, R251, R7 ;  /* 0x00000007fb07723e */ /* 0x000fe400000010ff */
[----:B------:R-:W-:Y:S02]  /*3ed0*/  F2FP.BF16.F32.PACK_AB R160, R161, R160 ;  /* 0x000000a0a1a0723e */ /* 0x000fe400000010ff */
[----:B------:R-:W-:Y:S02]  /*3ee0*/  F2FP.BF16.F32.PACK_AB R161, R163, R162 ;  /* 0x000000a2a3a1723e */ /* 0x000fe400000010ff */
[----:B------:R-:W-:Y:S02]  /*3ef0*/  F2FP.BF16.F32.PACK_AB R192, R193, R192 ;  /* 0x000000c0c1c0723e */ /* 0x000fe400000010ff */
[----:B------:R-:W-:Y:S02]  /*3f00*/  F2FP.BF16.F32.PACK_AB R162, R165, R164 ;  /* 0x000000a4a5a2723e */ /* 0x000fe400000010ff */
[----:B------:R-:W-:Y:S01]  /*3f10*/  F2FP.BF16.F32.PACK_AB R163, R167, R166 ;  /* 0x000000a6a7a3723e */ /* 0x000fe200000010ff */
[----:B------:R-:W-:Y:S01]  /*3f20*/  VOTEU.ANY UP0, P0 ;  /* 0x00000000003f7886 */ /* 0x000fe20000000100 */
[----:B------:R-:W-:Y:S01]  /*3f30*/  F2FP.BF16.F32.PACK_AB R193, R195, R194 ;  /* 0x000000c2c3c1723e */ /* 0x000fe200000010ff */
[----:B------:R-:W-:Y:S01]  /*3f40*/  VOTEU.ANY UP1, P0 ;  /* 0x00000000003f7886 */ /* 0x000fe20000020100 */
[----:B------:R-:W-:-:S02]  /*3f50*/  F2FP.BF16.F32.PACK_AB R96, R97, R96 ;  /* 0x000000606160723e */ /* 0x000fc400000010ff */
[----:B------:R-:W-:Y:S01]  /*3f60*/  F2FP.BF16.F32.PACK_AB R194, R197, R196 ;  /* 0x000000c4c5c2723e */ /* 0x000fe200000010ff */
[----:B------:R-:W-:Y:S01]  /*3f70*/  @UP0 UMOV UR13, UR11 ;  /* 0x0000000b000d0c82 */ /* 0x000fe20008000000 */
[----:B------:R-:W-:Y:S02]  /*3f80*/  F2FP.BF16.F32.PACK_AB R195, R199, R198 ;  /* 0x000000c6c7c3723e */ /* 0x000fe400000010ff */
        /* <DEDUP_REMOVED lines=77> */
[----:B------:R-:W-:Y:S01]  /*4460*/  F2FP.BF16.F32.PACK_AB R227, R227, R0 ;  /* 0x00000000e3e3723e */ /* 0x000fe200000010ff */
[----:B------:R-:W-:Y:S01]  /*4470*/  IMAD.SHL.U32 R0, R3, 0x80, RZ ;  /* 0x0000008003007824 */ /* 0x000fe200078e00ff */
[----:B------:R-:W-:Y:S02]  /*4480*/  F2FP.BF16.F32.PACK_AB R146, R149, R148 ;  /* 0x000000949592723e */ /* 0x000fe400000010ff */
[----:B------:R-:W-:Y:S02]  /*4490*/  F2FP.BF16.F32.PACK_AB R147, R151, R150 ;  /* 0x000000969793723e */ /* 0x000fe400000010ff */
[----:B------:R-:W-:Y:S02]  /*44a0*/  LOP3.LUT R0, R0, 0x780, RZ, 0xc0, !PT ;  /* 0x0000078000007812 */ /* 0x000fe400078ec0ff */
[----:B------:R-:W-:-:S02]  /*44b0*/  F2FP.BF16.F32.PACK_AB R49, R51, R50 ;  /* 0x000000323331723e */ /* 0x000fc400000010ff */
[----:B------:R-:W-:Y:S01]  /*44c0*/  LOP3.LUT R156, R0, 0x70, R157, 0xf8, !PT ;  /* 0x00000070009c7812 */ /* 0x000fe200078ef89d */
[----:B------:R-:W-:Y:S01]  /*44d0*/  IMAD.SHL.U32 R0, R3, 0x40, RZ ;  /* 0x0000004003007824 */ /* 0x000fe200078e00ff */
[----:B------:R-:W-:Y:S02]  /*44e0*/  F2FP.BF16.F32.PACK_AB R80, R81, R80 ;  /* 0x000000505150723e */ /* 0x000fe400000010ff */
[--C-:B------:R-:W-:Y:S02]  /*44f0*/  LOP3.LUT R93, R156, 0x10, R3.reuse, 0x78, !PT ;  /* 0x000000109c5d7812 */ /* 0x100fe400078e7803 */
[----:B------:R-:W-:Y:S02]  /*4500*/  SHF.R.U32.HI R3, RZ, 0x5, R3 ;  /* 0x00000005ff037819 */ /* 0x000fe40000011603 */
[----:B------:R-:W-:Y:S02]  /*4510*/  LOP3.LUT R0, R93, 0x1800, R0, 0xf8, !PT ;  /* 0x000018005d007812 */ /* 0x000fe400078ef800 */
[----:B------:R-:W-:-:S02]  /*4520*/  R2UR UR12, R3 ;  /* 0x00000000030c72ca */ /* 0x000fc400000e0000 */
[C---:B------:R-:W-:Y:S01]  /*4530*/  LOP3.LUT R3, R0.reuse, 0x20, RZ, 0x3c, !PT ;  /* 0x0000002000037812 */ /* 0x040fe200078e3cff */
[----:B------:R-:W-:Y:S01]  /*4540*/  VIADD R2, R0, UR42 ;  /* 0x0000002a00027c36 */ /* 0x000fe20008000000 */
[----:B------:R-:W-:Y:S02]  /*4550*/  F2FP.BF16.F32.PACK_AB R50, R53, R52 ;  /* 0x000000343532723e */ /* 0x000fe400000010ff */
[----:B------:R-:W-:Y:S01]  /*4560*/  F2FP.BF16.F32.PACK_AB R51, R55, R54 ;  /* 0x000000363733723e */ /* 0x000fe200000010ff */
[----:B------:R-:W-:Y:S01]  /*4570*/  VIADD R3, R3, UR42 ;  /* 0x0000002a03037c36 */ /* 0x000fe20008000000 */
[----:B-1----:R1:W-:Y:S01]  /*4580*/  STSM.16.M88.4 [R2], R8 ;  /* 0x0000000802007844 */ /* 0x0023e20000000200 */
[----:B------:R-:W-:Y:S02]  /*4590*/  F2FP.BF16.F32.PACK_AB R81, R83, R82 ;  /* 0x000000525351723e */ /* 0x000fe400000010ff */
[----:B-----5:R-:W-:Y:S01]  /*45a0*/  F2FP.BF16.F32.PACK_AB R82, R85, R84 ;  /* 0x000000545552723e */ /* 0x020fe200000010ff */
[----:B------:R-:W-:Y:S01]  /*45b0*/  STSM.16.M88.4 [R2+0x8000], R20 ;  /* 0x0080001402007844 */ /* 0x000fe20000000200 */
[----:B------:R-:W-:-:S03]  /*45c0*/  ULOP3.LUT UR12, UR12, 0x1, URZ, 0xc0, !UPT ;  /* 0x000000010c0c7892 */ /* 0x000fc6000f8ec03f */
[----:B------:R-:W-:Y:S01]  /*45d0*/  STSM.16.M88.4 [R2+0x2000], R152 ;  /* 0x0020009802007844 */ /* 0x000fe20000000200 */
[----:B------:R-:W-:Y:S02]  /*45e0*/  ULEA UR17, UR12, UR15, 0x6 ;  /* 0x0000000f0c117291 */ /* 0x000fe4000f8e303f */
[----:B------:R-:W-:Y:S01]  /*45f0*/  ULEA UR16, UR12, UR42, 0xf ;  /* 0x0000002a0c107291 */ /* 0x000fe2000f8e783f */
[----:B------:R-:W-:Y:S02]  /*4600*/  STSM.16.M88.4 [R2+0xa000], R184 ;  /* 0x00a000b802007844 */ /* 0x000fe40000000200 */
[----:B------:R-:W-:Y:S02]  /*4610*/  @UP0 UMOV UR12, UR10 ;  /* 0x0000000a000c0c82 */ /* 0x000fe40008000000 */
[----:B------:R-:W-:Y:S01]  /*4620*/  STSM.16.M88.4 [R2+0x4000], R88 ;  /* 0x0040005802007844 */ /* 0x000fe20000000200 */
[C---:B-1----:R-:W-:Y:S02]  /*4630*/  LOP3.LUT R8, R0.reuse, 0x40, RZ, 0x3c, !PT ;  /* 0x0000004000087812 */ /* 0x042fe400078e3cff */
[----:B------:R-:W-:Y:S01]  /*4640*/  LOP3.LUT R0, R0, 0x60, RZ, 0x3c, !PT ;  /* 0x0000006000007812 */ /* 0x000fe200078e3cff */
[----:B------:R-:W-:Y:S02]  /*4650*/  STSM.16.M88.4 [R2+0xc000], R120 ;  /* 0x00c0007802007844 */ /* 0x000fe40000000200 */
[----:B------:R-:W-:-:S02]  /*4660*/  VIADD R8, R8, UR42 ;  /* 0x0000002a08087c36 */ /* 0x000fc40008000000 */
[----:B------:R-:W-:Y:S01]  /*4670*/  STSM.16.M88.4 [R2+0x6000], R24 ;  /* 0x0060001802007844 */ /* 0x000fe20000000200 */
[----:B------:R-:W-:-:S03]  /*4680*/  VIADD R0, R0, UR42 ;  /* 0x0000002a00007c36 */ /* 0x000fc60008000000 */
[----:B------:R-:W-:Y:S04]  /*4690*/  STSM.16.M88.4 [R2+0xe000], R56 ;  /* 0x00e0003802007844 */ /* 0x000fe80000000200 */
[----:B------:R-:W-:Y:S04]  /*46a0*/  STSM.16.M88.4 [R3], R4 ;  /* 0x0000000403007844 */ /* 0x000fe80000000200 */
[----:B------:R-:W-:Y:S04]  /*46b0*/  STSM.16.M88.4 [R3+0x8000], R216 ;  /* 0x008000d803007844 */ /* 0x000fe80000000200 */
[----:B------:R-:W-:Y:S04]  /*46c0*/  STSM.16.M88.4 [R3+0x2000], R160 ;  /* 0x002000a003007844 */ /* 0x000fe80000000200 */
[----:B------:R-:W-:Y:S04]  /*46d0*/  STSM.16.M88.4 [R3+0xa000], R192 ;  /* 0x00a000c003007844 */ /* 0x000fe80000000200 */
[----:B------:R-:W-:Y:S01]  /*46e0*/  STSM.16.M88.4 [R3+0x4000], R96 ;  /* 0x0040006003007844 */ /* 0x000fe20000000200 */
[----:B----4-:R-:W-:-:S03]  /*46f0*/  F2FP.BF16.F32.PACK_AB R83, R87, R86 ;  /* 0x000000565753723e */ /* 0x010fc600000010ff */
[----:B------:R-:W-:Y:S04]  /*4700*/  STSM.16.M88.4 [R3+0xc000], R128 ;  /* 0x00c0008003007844 */ /* 0x000fe80000000200 */
[----:B------:R-:W-:Y:S04]  /*4710*/  STSM.16.M88.4 [R3+0x6000], R32 ;  /* 0x0060002003007844 */ /* 0x000fe80000000200 */
[----:B------:R-:W-:Y:S04]  /*4720*/  STSM.16.M88.4 [R3+0xe000], R64 ;  /* 0x00e0004003007844 */ /* 0x000fe80000000200 */
[----:B------:R-:W-:Y:S04]  /*4730*/  STSM.16.M88.4 [R8], R12 ;  /* 0x0000000c08007844 */ /* 0x000fe80000000200 */
[----:B------:R-:W-:Y:S04]  /*4740*/  STSM.16.M88.4 [R8+0x8000], R220 ;  /* 0x008000dc08007844 */ /* 0x000fe80000000200 */
[----:B------:R-:W-:Y:S04]  /*4750*/  STSM.16.M88.4 [R8+0x2000], R168 ;  /* 0x002000a808007844 */ /* 0x000fe80000000200 */
[----:B------:R-:W-:Y:S04]  /*4760*/  STSM.16.M88.4 [R8+0xa000], R200 ;  /* 0x00a000c808007844 */ /* 0x000fe80000000200 */
[----:B------:R-:W-:Y:S04]  /*4770*/  STSM.16.M88.4 [R8+0x4000], R104 ;  /* 0x0040006808007844 */ /* 0x000fe80000000200 */
        /* <DEDUP_REMOVED lines=10> */
[----:B------:R-:W-:Y:S01]  /*4820*/  STSM.16.M88.4 [R0+0xe000], R80 ;  /* 0x00e0005000007844 */ /* 0x000fe20000000200 */
[----:B------:R1:W-:Y:S06]  /*4830*/  MEMBAR.ALL.CTA ;  /* 0x0000000000007992 */ /* 0x0003ec0000008000 */
[----:B-1----:R-:W1:Y:S02]  /*4840*/  FENCE.VIEW.ASYNC.S ;  /* 0x00000000000073c6 */ /* 0x002e640000000000 */
[----:B-1----:R-:W-:Y:S06]  /*4850*/  BAR.SYNC.DEFER_BLOCKING 0x0 ;  /* 0x0000000000007b1d */ /* 0x002fec0000010000 */
[----:B------:R1:W-:Y:S01]  /*4860*/  @UP1 UTMASTG.2D [UR16], [UR12] ;  /* 0x000000100c0013b5 */ /* 0x0003e20008008000 */
[----:B------:R0:W-:Y:S01]  /*4870*/  UTMACMDFLUSH ;  /* 0x00000000000079b7 */ /* 0x0001e20000000000 */
[----:B------:R-:W-:-:S04]  /*4880*/  DEPBAR.LE SB0, 0x0 ;  /* 0x000080000000791a */ /* 0x000fc80000000000 */
[----:B------:R-:W-:Y:S06]  /*4890*/  BAR.SYNC.DEFER_BLOCKING 0x0 ;  /* 0x0000000000007b1d */ /* 0x000fec0000010000 */
[----:B-1----:R-:W-:Y:S05]  /*48a0*/  EXIT ;  /* 0x000000000000794d */ /* 0x002fea0003800000 */
.L_x_48:
[----:B------:R-:W1:Y:S02]  /*48b0*/  SYNCS.PHASECHK.TRANS64.TRYWAIT P0, [UR24+0x18000], R0 ;  /* 0x01800000ff0075a7 */ /* 0x000e640008000158 */
[----:B-1----:R-:W-:Y:S05]  /*48c0*/  @!P0 BRA `(.L_x_48) ;  /* 0xfffffffc00f88947 */ /* 0x002fea000383ffff */
[----:B------:R-:W-:Y:S05]  /*48d0*/  BRA `(.L_x_50) ;  /* 0xffffffe000487947 */ /* 0x000fea000383ffff */
.L_x_51:
[----:B------:R-:W-:-:S00]  /*48e0*/  BRA `(.L_x_51) ;  /* 0xfffffffc00fc7947 */ /* 0x000fc0000383ffff */
[----:B------:R-:W-:-:S00]  /*48f0*/  NOP ;  /* 0x0000000000007918 */ /* 0x000fc00000000000 */
        /* <DEDUP_REMOVED lines=8> */
.L_x_52:


//--------------------- .nv.shared.gluon_wgmma    --------------------------
	.section	.nv.shared.gluon_wgmma,"aw",@nobits
	.sectionflags	@""
	.align	16
	.zero		1024


//--------------------- .nv.shared.reserved.0     --------------------------
	.section	.nv.shared.reserved.0,"aw",@nobits
	.weak		__nv_reservedSMEM_offset_0_alias
	.size		__nv_reservedSMEM_offset_0_alias, 0, 0
	.other		__nv_reservedSMEM_offset_0_alias,@"STO_CUDA_RESERVED_SHARED STV_DEFAULT"
__nv_reservedSMEM_offset_0_alias:
	.zero		0


//--------------------- .nv.constant0.gluon_wgmma --------------------------
	.section	.nv.constant0.gluon_wgmma,"a",@progbits
	.sectionflags	@""
	.align	4
.nv.constant0.gluon_wgmma:
	.zero		608


//--------------------- SYMBOLS --------------------------

	.type		.nv.reservedSmem.offset0,@object
	.size		.nv.reservedSmem.offset0,0x4
